//
// Generated by NVIDIA NVVM Compiler
//
// Compiler Build ID: CL-36424714
// Cuda compilation tools, release 13.0, V13.0.88
// Based on NVVM 20.0.0
//

.version 9.0
.target sm_100
.address_size 64

	// .globl	_Z9printTestv
.extern .func  (.param .b32 func_retval0) vprintf
(
	.param .b64 vprintf_param_0,
	.param .b64 vprintf_param_1
)
;
.global .align 1 .b8 $str[42] = {91, 109, 95, 103, 101, 116, 93, 32, 111, 117, 116, 32, 111, 102, 32, 98, 111, 117, 110, 100, 115, 32, 115, 101, 116, 32, 105, 121, 58, 32, 37, 100, 44, 32, 105, 120, 58, 32, 37, 100, 10};
.global .align 1 .b8 $str$1[42] = {91, 109, 95, 115, 101, 116, 93, 32, 111, 117, 116, 32, 111, 102, 32, 98, 111, 117, 110, 100, 115, 32, 115, 101, 116, 32, 105, 121, 58, 32, 37, 100, 44, 32, 105, 120, 58, 32, 37, 100, 10};
.global .align 1 .b8 $str$2[21] = {72, 101, 108, 108, 111, 32, 102, 114, 111, 109, 32, 116, 104, 101, 32, 71, 80, 85, 33, 10};
.global .align 1 .b8 $str$3[4] = {37, 115, 10};
.global .align 1 .b8 $str$4[19] = {102, 105, 110, 105, 115, 104, 101, 100, 32, 112, 114, 105, 110, 116, 105, 110, 103, 10};
.global .align 1 .b8 $str$5[26] = {115, 101, 116, 32, 97, 108, 108, 32, 118, 97, 108, 117, 101, 115, 32, 105, 110, 32, 114, 101, 115, 117, 108, 116, 10};
.global .align 1 .b8 $str$6[39] = {97, 108, 105, 103, 110, 32, 114, 101, 97, 100, 91, 37, 100, 93, 58, 32, 37, 115, 44, 32, 104, 97, 112, 108, 111, 116, 121, 112, 101, 91, 37, 100, 93, 58, 32, 37, 115, 10};
.extern .shared .align 16 .b8 antidiags[];

.visible .entry _Z9printTestv()
{
	.reg .b32 	%r<3>;
	.reg .b64 	%rd<3>;

	mov.u64 	%rd1, $str$2;
	cvta.global.u64 	%rd2, %rd1;
	{ // callseq 0, 0
	.param .b64 param0;
	st.param.b64 	[param0], %rd2;
	.param .b64 param1;
	st.param.b64 	[param1], 0;
	.param .b32 retval0;
	call.uni (retval0), 
	vprintf, 
	(
	param0, 
	param1
	);
	ld.param.b32 	%r1, [retval0];
	} // callseq 0
	ret;

}
	// .globl	_Z10printREADSPPci
.visible .entry _Z10printREADSPPci(
	.param .u64 .ptr .align 1 _Z10printREADSPPci_param_0,
	.param .u32 _Z10printREADSPPci_param_1
)
{
	.local .align 8 .b8 	__local_depot1[8];
	.reg .b64 	%SP;
	.reg .b64 	%SPL;
	.reg .pred 	%p<10>;
	.reg .b32 	%r<83>;
	.reg .b64 	%rd<61>;

	mov.u64 	%SPL, __local_depot1;
	cvta.local.u64 	%SP, %SPL;
	ld.param.u64 	%rd9, [_Z10printREADSPPci_param_0];
	ld.param.u32 	%r16, [_Z10printREADSPPci_param_1];
	cvta.to.global.u64 	%rd1, %rd9;
	add.u64 	%rd10, %SP, 0;
	add.u64 	%rd2, %SPL, 0;
	setp.lt.s32 	%p1, %r16, 1;
	@%p1 bra 	$L__BB1_13;
	and.b32  	%r1, %r16, 15;
	setp.lt.u32 	%p2, %r16, 16;
	mov.b32 	%r80, 0;
	@%p2 bra 	$L__BB1_4;
	and.b32  	%r80, %r16, 2147483632;
	neg.s32 	%r78, %r80;
	add.s64 	%rd59, %rd1, 64;
	mov.u64 	%rd12, $str$3;
$L__BB1_3:
	.pragma "nounroll";
	ld.global.u64 	%rd11, [%rd59+-64];
	st.local.u64 	[%rd2], %rd11;
	cvta.global.u64 	%rd13, %rd12;
	{ // callseq 1, 0
	.param .b64 param0;
	st.param.b64 	[param0], %rd13;
	.param .b64 param1;
	st.param.b64 	[param1], %rd10;
	.param .b32 retval0;
	call.uni (retval0), 
	vprintf, 
	(
	param0, 
	param1
	);
	ld.param.b32 	%r18, [retval0];
	} // callseq 1
	ld.global.u64 	%rd15, [%rd59+-56];
	st.local.u64 	[%rd2], %rd15;
	{ // callseq 2, 0
	.param .b64 param0;
	st.param.b64 	[param0], %rd13;
	.param .b64 param1;
	st.param.b64 	[param1], %rd10;
	.param .b32 retval0;
	call.uni (retval0), 
	vprintf, 
	(
	param0, 
	param1
	);
	ld.param.b32 	%r20, [retval0];
	} // callseq 2
	ld.global.u64 	%rd16, [%rd59+-48];
	st.local.u64 	[%rd2], %rd16;
	{ // callseq 3, 0
	.param .b64 param0;
	st.param.b64 	[param0], %rd13;
	.param .b64 param1;
	st.param.b64 	[param1], %rd10;
	.param .b32 retval0;
	call.uni (retval0), 
	vprintf, 
	(
	param0, 
	param1
	);
	ld.param.b32 	%r22, [retval0];
	} // callseq 3
	ld.global.u64 	%rd17, [%rd59+-40];
	st.local.u64 	[%rd2], %rd17;
	{ // callseq 4, 0
	.param .b64 param0;
	st.param.b64 	[param0], %rd13;
	.param .b64 param1;
	st.param.b64 	[param1], %rd10;
	.param .b32 retval0;
	call.uni (retval0), 
	vprintf, 
	(
	param0, 
	param1
	);
	ld.param.b32 	%r24, [retval0];
	} // callseq 4
	ld.global.u64 	%rd18, [%rd59+-32];
	st.local.u64 	[%rd2], %rd18;
	{ // callseq 5, 0
	.param .b64 param0;
	st.param.b64 	[param0], %rd13;
	.param .b64 param1;
	st.param.b64 	[param1], %rd10;
	.param .b32 retval0;
	call.uni (retval0), 
	vprintf, 
	(
	param0, 
	param1
	);
	ld.param.b32 	%r26, [retval0];
	} // callseq 5
	ld.global.u64 	%rd19, [%rd59+-24];
	st.local.u64 	[%rd2], %rd19;
	{ // callseq 6, 0
	.param .b64 param0;
	st.param.b64 	[param0], %rd13;
	.param .b64 param1;
	st.param.b64 	[param1], %rd10;
	.param .b32 retval0;
	call.uni (retval0), 
	vprintf, 
	(
	param0, 
	param1
	);
	ld.param.b32 	%r28, [retval0];
	} // callseq 6
	ld.global.u64 	%rd20, [%rd59+-16];
	st.local.u64 	[%rd2], %rd20;
	{ // callseq 7, 0
	.param .b64 param0;
	st.param.b64 	[param0], %rd13;
	.param .b64 param1;
	st.param.b64 	[param1], %rd10;
	.param .b32 retval0;
	call.uni (retval0), 
	vprintf, 
	(
	param0, 
	param1
	);
	ld.param.b32 	%r30, [retval0];
	} // callseq 7
	ld.global.u64 	%rd21, [%rd59+-8];
	st.local.u64 	[%rd2], %rd21;
	{ // callseq 8, 0
	.param .b64 param0;
	st.param.b64 	[param0], %rd13;
	.param .b64 param1;
	st.param.b64 	[param1], %rd10;
	.param .b32 retval0;
	call.uni (retval0), 
	vprintf, 
	(
	param0, 
	param1
	);
	ld.param.b32 	%r32, [retval0];
	} // callseq 8
	ld.global.u64 	%rd22, [%rd59];
	st.local.u64 	[%rd2], %rd22;
	{ // callseq 9, 0
	.param .b64 param0;
	st.param.b64 	[param0], %rd13;
	.param .b64 param1;
	st.param.b64 	[param1], %rd10;
	.param .b32 retval0;
	call.uni (retval0), 
	vprintf, 
	(
	param0, 
	param1
	);
	ld.param.b32 	%r34, [retval0];
	} // callseq 9
	ld.global.u64 	%rd23, [%rd59+8];
	st.local.u64 	[%rd2], %rd23;
	{ // callseq 10, 0
	.param .b64 param0;
	st.param.b64 	[param0], %rd13;
	.param .b64 param1;
	st.param.b64 	[param1], %rd10;
	.param .b32 retval0;
	call.uni (retval0), 
	vprintf, 
	(
	param0, 
	param1
	);
	ld.param.b32 	%r36, [retval0];
	} // callseq 10
	ld.global.u64 	%rd24, [%rd59+16];
	st.local.u64 	[%rd2], %rd24;
	{ // callseq 11, 0
	.param .b64 param0;
	st.param.b64 	[param0], %rd13;
	.param .b64 param1;
	st.param.b64 	[param1], %rd10;
	.param .b32 retval0;
	call.uni (retval0), 
	vprintf, 
	(
	param0, 
	param1
	);
	ld.param.b32 	%r38, [retval0];
	} // callseq 11
	ld.global.u64 	%rd25, [%rd59+24];
	st.local.u64 	[%rd2], %rd25;
	{ // callseq 12, 0
	.param .b64 param0;
	st.param.b64 	[param0], %rd13;
	.param .b64 param1;
	st.param.b64 	[param1], %rd10;
	.param .b32 retval0;
	call.uni (retval0), 
	vprintf, 
	(
	param0, 
	param1
	);
	ld.param.b32 	%r40, [retval0];
	} // callseq 12
	ld.global.u64 	%rd26, [%rd59+32];
	st.local.u64 	[%rd2], %rd26;
	{ // callseq 13, 0
	.param .b64 param0;
	st.param.b64 	[param0], %rd13;
	.param .b64 param1;
	st.param.b64 	[param1], %rd10;
	.param .b32 retval0;
	call.uni (retval0), 
	vprintf, 
	(
	param0, 
	param1
	);
	ld.param.b32 	%r42, [retval0];
	} // callseq 13
	ld.global.u64 	%rd27, [%rd59+40];
	st.local.u64 	[%rd2], %rd27;
	{ // callseq 14, 0
	.param .b64 param0;
	st.param.b64 	[param0], %rd13;
	.param .b64 param1;
	st.param.b64 	[param1], %rd10;
	.param .b32 retval0;
	call.uni (retval0), 
	vprintf, 
	(
	param0, 
	param1
	);
	ld.param.b32 	%r44, [retval0];
	} // callseq 14
	ld.global.u64 	%rd28, [%rd59+48];
	st.local.u64 	[%rd2], %rd28;
	{ // callseq 15, 0
	.param .b64 param0;
	st.param.b64 	[param0], %rd13;
	.param .b64 param1;
	st.param.b64 	[param1], %rd10;
	.param .b32 retval0;
	call.uni (retval0), 
	vprintf, 
	(
	param0, 
	param1
	);
	ld.param.b32 	%r46, [retval0];
	} // callseq 15
	ld.global.u64 	%rd29, [%rd59+56];
	st.local.u64 	[%rd2], %rd29;
	{ // callseq 16, 0
	.param .b64 param0;
	st.param.b64 	[param0], %rd13;
	.param .b64 param1;
	st.param.b64 	[param1], %rd10;
	.param .b32 retval0;
	call.uni (retval0), 
	vprintf, 
	(
	param0, 
	param1
	);
	ld.param.b32 	%r48, [retval0];
	} // callseq 16
	add.s32 	%r78, %r78, 16;
	add.s64 	%rd59, %rd59, 128;
	setp.ne.s32 	%p3, %r78, 0;
	@%p3 bra 	$L__BB1_3;
$L__BB1_4:
	setp.eq.s32 	%p4, %r1, 0;
	@%p4 bra 	$L__BB1_13;
	and.b32  	%r7, %r16, 7;
	setp.lt.u32 	%p5, %r1, 8;
	@%p5 bra 	$L__BB1_7;
	mul.wide.u32 	%rd30, %r80, 8;
	add.s64 	%rd31, %rd1, %rd30;
	ld.global.u64 	%rd32, [%rd31];
	st.local.u64 	[%rd2], %rd32;
	mov.u64 	%rd33, $str$3;
	cvta.global.u64 	%rd34, %rd33;
	add.u64 	%rd35, %SP, 0;
	{ // callseq 17, 0
	.param .b64 param0;
	st.param.b64 	[param0], %rd34;
	.param .b64 param1;
	st.param.b64 	[param1], %rd35;
	.param .b32 retval0;
	call.uni (retval0), 
	vprintf, 
	(
	param0, 
	param1
	);
	ld.param.b32 	%r50, [retval0];
	} // callseq 17
	ld.global.u64 	%rd36, [%rd31+8];
	st.local.u64 	[%rd2], %rd36;
	{ // callseq 18, 0
	.param .b64 param0;
	st.param.b64 	[param0], %rd34;
	.param .b64 param1;
	st.param.b64 	[param1], %rd35;
	.param .b32 retval0;
	call.uni (retval0), 
	vprintf, 
	(
	param0, 
	param1
	);
	ld.param.b32 	%r52, [retval0];
	} // callseq 18
	ld.global.u64 	%rd37, [%rd31+16];
	st.local.u64 	[%rd2], %rd37;
	{ // callseq 19, 0
	.param .b64 param0;
	st.param.b64 	[param0], %rd34;
	.param .b64 param1;
	st.param.b64 	[param1], %rd35;
	.param .b32 retval0;
	call.uni (retval0), 
	vprintf, 
	(
	param0, 
	param1
	);
	ld.param.b32 	%r54, [retval0];
	} // callseq 19
	ld.global.u64 	%rd38, [%rd31+24];
	st.local.u64 	[%rd2], %rd38;
	{ // callseq 20, 0
	.param .b64 param0;
	st.param.b64 	[param0], %rd34;
	.param .b64 param1;
	st.param.b64 	[param1], %rd35;
	.param .b32 retval0;
	call.uni (retval0), 
	vprintf, 
	(
	param0, 
	param1
	);
	ld.param.b32 	%r56, [retval0];
	} // callseq 20
	ld.global.u64 	%rd39, [%rd31+32];
	st.local.u64 	[%rd2], %rd39;
	{ // callseq 21, 0
	.param .b64 param0;
	st.param.b64 	[param0], %rd34;
	.param .b64 param1;
	st.param.b64 	[param1], %rd35;
	.param .b32 retval0;
	call.uni (retval0), 
	vprintf, 
	(
	param0, 
	param1
	);
	ld.param.b32 	%r58, [retval0];
	} // callseq 21
	ld.global.u64 	%rd40, [%rd31+40];
	st.local.u64 	[%rd2], %rd40;
	{ // callseq 22, 0
	.param .b64 param0;
	st.param.b64 	[param0], %rd34;
	.param .b64 param1;
	st.param.b64 	[param1], %rd35;
	.param .b32 retval0;
	call.uni (retval0), 
	vprintf, 
	(
	param0, 
	param1
	);
	ld.param.b32 	%r60, [retval0];
	} // callseq 22
	ld.global.u64 	%rd41, [%rd31+48];
	st.local.u64 	[%rd2], %rd41;
	{ // callseq 23, 0
	.param .b64 param0;
	st.param.b64 	[param0], %rd34;
	.param .b64 param1;
	st.param.b64 	[param1], %rd35;
	.param .b32 retval0;
	call.uni (retval0), 
	vprintf, 
	(
	param0, 
	param1
	);
	ld.param.b32 	%r62, [retval0];
	} // callseq 23
	ld.global.u64 	%rd42, [%rd31+56];
	st.local.u64 	[%rd2], %rd42;
	{ // callseq 24, 0
	.param .b64 param0;
	st.param.b64 	[param0], %rd34;
	.param .b64 param1;
	st.param.b64 	[param1], %rd35;
	.param .b32 retval0;
	call.uni (retval0), 
	vprintf, 
	(
	param0, 
	param1
	);
	ld.param.b32 	%r64, [retval0];
	} // callseq 24
	add.s32 	%r80, %r80, 8;
$L__BB1_7:
	setp.eq.s32 	%p6, %r7, 0;
	@%p6 bra 	$L__BB1_13;
	and.b32  	%r10, %r16, 3;
	setp.lt.u32 	%p7, %r7, 4;
	@%p7 bra 	$L__BB1_10;
	mul.wide.u32 	%rd43, %r80, 8;
	add.s64 	%rd44, %rd1, %rd43;
	ld.global.u64 	%rd45, [%rd44];
	st.local.u64 	[%rd2], %rd45;
	mov.u64 	%rd46, $str$3;
	cvta.global.u64 	%rd47, %rd46;
	add.u64 	%rd48, %SP, 0;
	{ // callseq 25, 0
	.param .b64 param0;
	st.param.b64 	[param0], %rd47;
	.param .b64 param1;
	st.param.b64 	[param1], %rd48;
	.param .b32 retval0;
	call.uni (retval0), 
	vprintf, 
	(
	param0, 
	param1
	);
	ld.param.b32 	%r66, [retval0];
	} // callseq 25
	ld.global.u64 	%rd49, [%rd44+8];
	st.local.u64 	[%rd2], %rd49;
	{ // callseq 26, 0
	.param .b64 param0;
	st.param.b64 	[param0], %rd47;
	.param .b64 param1;
	st.param.b64 	[param1], %rd48;
	.param .b32 retval0;
	call.uni (retval0), 
	vprintf, 
	(
	param0, 
	param1
	);
	ld.param.b32 	%r68, [retval0];
	} // callseq 26
	ld.global.u64 	%rd50, [%rd44+16];
	st.local.u64 	[%rd2], %rd50;
	{ // callseq 27, 0
	.param .b64 param0;
	st.param.b64 	[param0], %rd47;
	.param .b64 param1;
	st.param.b64 	[param1], %rd48;
	.param .b32 retval0;
	call.uni (retval0), 
	vprintf, 
	(
	param0, 
	param1
	);
	ld.param.b32 	%r70, [retval0];
	} // callseq 27
	ld.global.u64 	%rd51, [%rd44+24];
	st.local.u64 	[%rd2], %rd51;
	{ // callseq 28, 0
	.param .b64 param0;
	st.param.b64 	[param0], %rd47;
	.param .b64 param1;
	st.param.b64 	[param1], %rd48;
	.param .b32 retval0;
	call.uni (retval0), 
	vprintf, 
	(
	param0, 
	param1
	);
	ld.param.b32 	%r72, [retval0];
	} // callseq 28
	add.s32 	%r80, %r80, 4;
$L__BB1_10:
	setp.eq.s32 	%p8, %r10, 0;
	@%p8 bra 	$L__BB1_13;
	mul.wide.u32 	%rd52, %r80, 8;
	add.s64 	%rd60, %rd1, %rd52;
	neg.s32 	%r82, %r10;
	mov.u64 	%rd54, $str$3;
	add.u64 	%rd56, %SP, 0;
$L__BB1_12:
	.pragma "nounroll";
	ld.global.u64 	%rd53, [%rd60];
	st.local.u64 	[%rd2], %rd53;
	cvta.global.u64 	%rd55, %rd54;
	{ // callseq 29, 0
	.param .b64 param0;
	st.param.b64 	[param0], %rd55;
	.param .b64 param1;
	st.param.b64 	[param1], %rd56;
	.param .b32 retval0;
	call.uni (retval0), 
	vprintf, 
	(
	param0, 
	param1
	);
	ld.param.b32 	%r74, [retval0];
	} // callseq 29
	add.s64 	%rd60, %rd60, 8;
	add.s32 	%r82, %r82, 1;
	setp.ne.s32 	%p9, %r82, 0;
	@%p9 bra 	$L__BB1_12;
$L__BB1_13:
	mov.u64 	%rd57, $str$4;
	cvta.global.u64 	%rd58, %rd57;
	{ // callseq 30, 0
	.param .b64 param0;
	st.param.b64 	[param0], %rd58;
	.param .b64 param1;
	st.param.b64 	[param1], 0;
	.param .b32 retval0;
	call.uni (retval0), 
	vprintf, 
	(
	param0, 
	param1
	);
	ld.param.b32 	%r76, [retval0];
	} // callseq 30
	ret;

}
	// .globl	_Z9setRESULTPdi
.visible .entry _Z9setRESULTPdi(
	.param .u64 .ptr .align 1 _Z9setRESULTPdi_param_0,
	.param .u32 _Z9setRESULTPdi_param_1
)
{
	.reg .pred 	%p<10>;
	.reg .b32 	%r<32>;
	.reg .b64 	%rd<13>;
	.reg .b64 	%fd<19>;

	ld.param.u64 	%rd2, [_Z9setRESULTPdi_param_0];
	ld.param.u32 	%r11, [_Z9setRESULTPdi_param_1];
	cvta.to.global.u64 	%rd1, %rd2;
	setp.lt.s32 	%p1, %r11, 1;
	@%p1 bra 	$L__BB2_12;
	and.b32  	%r1, %r11, 7;
	setp.lt.u32 	%p2, %r11, 8;
	mov.b32 	%r30, 0;
	@%p2 bra 	$L__BB2_4;
	and.b32  	%r30, %r11, 2147483640;
	mov.b32 	%r28, 0;
	mov.f64 	%fd18, 0d0000000000000000;
$L__BB2_3:
	.pragma "nounroll";
	mul.wide.u32 	%rd3, %r28, 8;
	add.s64 	%rd4, %rd1, %rd3;
	st.global.f64 	[%rd4], %fd18;
	add.s32 	%r14, %r28, 1;
	cvt.rn.f64.u32 	%fd4, %r14;
	st.global.f64 	[%rd4+8], %fd4;
	add.s32 	%r15, %r28, 2;
	cvt.rn.f64.u32 	%fd5, %r15;
	st.global.f64 	[%rd4+16], %fd5;
	add.s32 	%r16, %r28, 3;
	cvt.rn.f64.u32 	%fd6, %r16;
	st.global.f64 	[%rd4+24], %fd6;
	add.s32 	%r17, %r28, 4;
	cvt.rn.f64.u32 	%fd7, %r17;
	st.global.f64 	[%rd4+32], %fd7;
	add.s32 	%r18, %r28, 5;
	cvt.rn.f64.u32 	%fd8, %r18;
	st.global.f64 	[%rd4+40], %fd8;
	add.s32 	%r19, %r28, 6;
	cvt.rn.f64.u32 	%fd9, %r19;
	st.global.f64 	[%rd4+48], %fd9;
	add.s32 	%r20, %r28, 7;
	cvt.rn.f64.u32 	%fd10, %r20;
	st.global.f64 	[%rd4+56], %fd10;
	add.f64 	%fd18, %fd18, 0d4020000000000000;
	add.s32 	%r28, %r28, 8;
	setp.ne.s32 	%p3, %r28, %r30;
	@%p3 bra 	$L__BB2_3;
$L__BB2_4:
	setp.eq.s32 	%p4, %r1, 0;
	@%p4 bra 	$L__BB2_12;
	and.b32  	%r6, %r11, 3;
	setp.lt.u32 	%p5, %r1, 4;
	@%p5 bra 	$L__BB2_7;
	cvt.rn.f64.u32 	%fd11, %r30;
	mul.wide.u32 	%rd5, %r30, 8;
	add.s64 	%rd6, %rd1, %rd5;
	st.global.f64 	[%rd6], %fd11;
	add.s32 	%r21, %r30, 1;
	cvt.rn.f64.u32 	%fd12, %r21;
	st.global.f64 	[%rd6+8], %fd12;
	add.s32 	%r22, %r30, 2;
	cvt.rn.f64.u32 	%fd13, %r22;
	st.global.f64 	[%rd6+16], %fd13;
	add.s32 	%r23, %r30, 3;
	cvt.rn.f64.u32 	%fd14, %r23;
	st.global.f64 	[%rd6+24], %fd14;
	add.s32 	%r30, %r30, 4;
$L__BB2_7:
	setp.eq.s32 	%p6, %r6, 0;
	@%p6 bra 	$L__BB2_12;
	setp.eq.s32 	%p7, %r6, 1;
	@%p7 bra 	$L__BB2_10;
	cvt.rn.f64.u32 	%fd15, %r30;
	mul.wide.u32 	%rd7, %r30, 8;
	add.s64 	%rd8, %rd1, %rd7;
	st.global.f64 	[%rd8], %fd15;
	add.s32 	%r24, %r30, 1;
	cvt.rn.f64.u32 	%fd16, %r24;
	st.global.f64 	[%rd8+8], %fd16;
	add.s32 	%r30, %r30, 2;
$L__BB2_10:
	and.b32  	%r25, %r11, 1;
	setp.eq.b32 	%p8, %r25, 1;
	not.pred 	%p9, %p8;
	@%p9 bra 	$L__BB2_12;
	cvt.rn.f64.u32 	%fd17, %r30;
	mul.wide.u32 	%rd9, %r30, 8;
	add.s64 	%rd10, %rd1, %rd9;
	st.global.f64 	[%rd10], %fd17;
$L__BB2_12:
	mov.u64 	%rd11, $str$5;
	cvta.global.u64 	%rd12, %rd11;
	{ // callseq 31, 0
	.param .b64 param0;
	st.param.b64 	[param0], %rd12;
	.param .b64 param1;
	st.param.b64 	[param1], 0;
	.param .b32 retval0;
	call.uni (retval0), 
	vprintf, 
	(
	param0, 
	param1
	);
	ld.param.b32 	%r26, [retval0];
	} // callseq 31
	ret;

}
	// .globl	_Z10alignPairsPPcS0_iii
.visible .entry _Z10alignPairsPPcS0_iii(
	.param .u64 .ptr .align 1 _Z10alignPairsPPcS0_iii_param_0,
	.param .u64 .ptr .align 1 _Z10alignPairsPPcS0_iii_param_1,
	.param .u32 _Z10alignPairsPPcS0_iii_param_2,
	.param .u32 _Z10alignPairsPPcS0_iii_param_3,
	.param .u32 _Z10alignPairsPPcS0_iii_param_4
)
{
	.local .align 16 .b8 	__local_depot3[32];
	.reg .b64 	%SP;
	.reg .b64 	%SPL;
	.reg .pred 	%p<2>;
	.reg .b32 	%r<13>;
	.reg .b64 	%rd<15>;

	mov.u64 	%SPL, __local_depot3;
	cvta.local.u64 	%SP, %SPL;
	ld.param.u64 	%rd1, [_Z10alignPairsPPcS0_iii_param_0];
	ld.param.u64 	%rd2, [_Z10alignPairsPPcS0_iii_param_1];
	ld.param.u32 	%r3, [_Z10alignPairsPPcS0_iii_param_2];
	ld.param.u32 	%r2, [_Z10alignPairsPPcS0_iii_param_3];
	mov.u32 	%r4, %ctaid.x;
	mov.u32 	%r5, %ctaid.y;
	add.s32 	%r6, %r4, %r5;
	mov.u32 	%r7, %ctaid.z;
	add.s32 	%r1, %r6, %r7;
	setp.ge.s32 	%p1, %r1, %r3;
	@%p1 bra 	$L__BB3_2;
	add.u64 	%rd3, %SP, 0;
	add.u64 	%rd4, %SPL, 0;
	cvta.to.global.u64 	%rd5, %rd2;
	cvta.to.global.u64 	%rd6, %rd1;
	div.s32 	%r8, %r1, %r2;
	mul.lo.s32 	%r9, %r8, %r2;
	sub.s32 	%r10, %r1, %r9;
	mul.wide.s32 	%rd7, %r10, 8;
	add.s64 	%rd8, %rd5, %rd7;
	ld.global.u64 	%rd9, [%rd8];
	mul.wide.s32 	%rd10, %r8, 8;
	add.s64 	%rd11, %rd6, %rd10;
	ld.global.u64 	%rd12, [%rd11];
	st.local.u32 	[%rd4], %r10;
	st.local.u64 	[%rd4+8], %rd9;
	st.local.u32 	[%rd4+16], %r8;
	st.local.u64 	[%rd4+24], %rd12;
	mov.u64 	%rd13, $str$6;
	cvta.global.u64 	%rd14, %rd13;
	{ // callseq 32, 0
	.param .b64 param0;
	st.param.b64 	[param0], %rd14;
	.param .b64 param1;
	st.param.b64 	[param1], %rd3;
	.param .b32 retval0;
	call.uni (retval0), 
	vprintf, 
	(
	param0, 
	param1
	);
	ld.param.b32 	%r11, [retval0];
	} // callseq 32
$L__BB3_2:
	ret;

}
	// .globl	_Z12align1threadPPcS0_PdiiiPiS2_PS1_S3_S3_S3_
.visible .entry _Z12align1threadPPcS0_PdiiiPiS2_PS1_S3_S3_S3_(
	.param .u64 .ptr .align 1 _Z12align1threadPPcS0_PdiiiPiS2_PS1_S3_S3_S3__param_0,
	.param .u64 .ptr .align 1 _Z12align1threadPPcS0_PdiiiPiS2_PS1_S3_S3_S3__param_1,
	.param .u64 .ptr .align 1 _Z12align1threadPPcS0_PdiiiPiS2_PS1_S3_S3_S3__param_2,
	.param .u32 _Z12align1threadPPcS0_PdiiiPiS2_PS1_S3_S3_S3__param_3,
	.param .u32 _Z12align1threadPPcS0_PdiiiPiS2_PS1_S3_S3_S3__param_4,
	.param .u32 _Z12align1threadPPcS0_PdiiiPiS2_PS1_S3_S3_S3__param_5,
	.param .u64 .ptr .align 1 _Z12align1threadPPcS0_PdiiiPiS2_PS1_S3_S3_S3__param_6,
	.param .u64 .ptr .align 1 _Z12align1threadPPcS0_PdiiiPiS2_PS1_S3_S3_S3__param_7,
	.param .u64 .ptr .align 1 _Z12align1threadPPcS0_PdiiiPiS2_PS1_S3_S3_S3__param_8,
	.param .u64 .ptr .align 1 _Z12align1threadPPcS0_PdiiiPiS2_PS1_S3_S3_S3__param_9,
	.param .u64 .ptr .align 1 _Z12align1threadPPcS0_PdiiiPiS2_PS1_S3_S3_S3__param_10,
	.param .u64 .ptr .align 1 _Z12align1threadPPcS0_PdiiiPiS2_PS1_S3_S3_S3__param_11
)
{
	.local .align 8 .b8 	__local_depot4[8];
	.reg .b64 	%SP;
	.reg .b64 	%SPL;
	.reg .pred 	%p<59>;
	.reg .b16 	%rs<3>;
	.reg .b32 	%r<243>;
	.reg .b64 	%rd<121>;
	.reg .b64 	%fd<191>;

	mov.u64 	%SPL, __local_depot4;
	cvta.local.u64 	%SP, %SPL;
	ld.param.u64 	%rd28, [_Z12align1threadPPcS0_PdiiiPiS2_PS1_S3_S3_S3__param_0];
	ld.param.u64 	%rd29, [_Z12align1threadPPcS0_PdiiiPiS2_PS1_S3_S3_S3__param_1];
	ld.param.u64 	%rd30, [_Z12align1threadPPcS0_PdiiiPiS2_PS1_S3_S3_S3__param_2];
	ld.param.u32 	%r50, [_Z12align1threadPPcS0_PdiiiPiS2_PS1_S3_S3_S3__param_3];
	ld.param.u32 	%r49, [_Z12align1threadPPcS0_PdiiiPiS2_PS1_S3_S3_S3__param_4];
	ld.param.u64 	%rd31, [_Z12align1threadPPcS0_PdiiiPiS2_PS1_S3_S3_S3__param_6];
	ld.param.u64 	%rd32, [_Z12align1threadPPcS0_PdiiiPiS2_PS1_S3_S3_S3__param_7];
	ld.param.u64 	%rd33, [_Z12align1threadPPcS0_PdiiiPiS2_PS1_S3_S3_S3__param_8];
	ld.param.u64 	%rd34, [_Z12align1threadPPcS0_PdiiiPiS2_PS1_S3_S3_S3__param_9];
	ld.param.u64 	%rd35, [_Z12align1threadPPcS0_PdiiiPiS2_PS1_S3_S3_S3__param_10];
	ld.param.u64 	%rd36, [_Z12align1threadPPcS0_PdiiiPiS2_PS1_S3_S3_S3__param_11];
	mov.u32 	%r51, %ctaid.x;
	mov.u32 	%r52, %ctaid.y;
	add.s32 	%r53, %r51, %r52;
	mov.u32 	%r54, %ctaid.z;
	add.s32 	%r1, %r53, %r54;
	setp.ge.s32 	%p4, %r1, %r50;
	@%p4 bra 	$L__BB4_53;
	cvta.to.global.u64 	%rd37, %rd32;
	cvta.to.global.u64 	%rd38, %rd31;
	cvta.to.global.u64 	%rd39, %rd29;
	cvta.to.global.u64 	%rd40, %rd28;
	cvta.to.global.u64 	%rd41, %rd33;
	cvta.to.global.u64 	%rd42, %rd34;
	cvta.to.global.u64 	%rd43, %rd35;
	cvta.to.global.u64 	%rd44, %rd36;
	div.s32 	%r55, %r1, %r49;
	mul.lo.s32 	%r56, %r55, %r49;
	sub.s32 	%r57, %r1, %r56;
	mul.wide.s32 	%rd45, %r57, 4;
	add.s64 	%rd46, %rd37, %rd45;
	ld.global.u32 	%r2, [%rd46];
	mul.wide.s32 	%rd47, %r55, 4;
	add.s64 	%rd48, %rd38, %rd47;
	ld.global.u32 	%r3, [%rd48];
	add.s32 	%r58, %r2, %r3;
	add.s32 	%r4, %r58, 1;
	min.s32 	%r5, %r2, %r3;
	max.s32 	%r6, %r2, %r3;
	mul.lo.s32 	%r59, %r5, 24;
	mov.u32 	%r60, antidiags;
	add.s32 	%r7, %r60, %r59;
	add.s32 	%r8, %r7, %r59;
	cvt.rn.f64.s32 	%fd59, %r3;
	mov.f64 	%fd60, 0d7FAFFFFFFFFFFFFF;
	div.rn.f64 	%fd1, %fd60, %fd59;
	mul.wide.s32 	%rd49, %r57, 8;
	add.s64 	%rd50, %rd39, %rd49;
	ld.global.u64 	%rd1, [%rd50];
	mul.wide.s32 	%rd51, %r55, 8;
	add.s64 	%rd52, %rd40, %rd51;
	ld.global.u64 	%rd2, [%rd52];
	add.s64 	%rd53, %rd41, %rd49;
	ld.global.u64 	%rd3, [%rd53];
	add.s64 	%rd54, %rd42, %rd49;
	ld.global.u64 	%rd4, [%rd54];
	add.s64 	%rd55, %rd43, %rd49;
	ld.global.u64 	%rd5, [%rd55];
	add.s64 	%rd6, %rd44, %rd49;
	setp.lt.s32 	%p5, %r4, 1;
	mov.f64 	%fd179, 0d0000000000000000;
	@%p5 bra 	$L__BB4_38;
	ld.global.u64 	%rd7, [%rd6];
	add.s32 	%r9, %r5, 1;
	add.u64 	%rd8, %SPL, 0;
	add.u64 	%rd9, %SPL, 0;
	add.u64 	%rd10, %SPL, 0;
	add.u64 	%rd11, %SPL, 0;
	add.u64 	%rd12, %SPL, 0;
	add.u64 	%rd13, %SPL, 0;
	add.u64 	%rd14, %SPL, 0;
	add.u64 	%rd15, %SPL, 0;
	add.u64 	%rd16, %SPL, 0;
	add.u64 	%rd17, %SPL, 0;
	add.u64 	%rd18, %SPL, 0;
	add.u64 	%rd19, %SPL, 0;
	add.u64 	%rd20, %SPL, 0;
	add.u64 	%rd21, %SPL, 0;
	add.u64 	%rd22, %SPL, 0;
	add.u64 	%rd23, %SPL, 0;
	add.u64 	%rd24, %SPL, 0;
	mov.b32 	%r229, 0;
	mov.b32 	%r228, 1;
	mov.f64 	%fd179, 0d0000000000000000;
	mov.u32 	%r230, %r229;
	mov.u32 	%r231, %r229;
	mov.f64 	%fd7, %fd179;
	mov.f64 	%fd173, %fd179;
	mov.f64 	%fd172, %fd179;
$L__BB4_3:
	setp.lt.s32 	%p6, %r228, 1;
	@%p6 bra 	$L__BB4_37;
	neg.s32 	%r232, %r228;
	mov.u32 	%r233, %r230;
	mov.u32 	%r234, %r231;
$L__BB4_5:
	setp.ne.s32 	%p7, %r234, 0;
	@%p7 bra 	$L__BB4_9;
	setp.gt.s32 	%p36, %r2, -1;
	setp.le.s32 	%p37, %r233, %r3;
	and.pred  	%p38, %p36, %p37;
	@%p38 bra 	$L__BB4_8;
	add.u64 	%rd108, %SP, 0;
	add.u64 	%rd109, %SPL, 0;
	mov.b32 	%r173, 0;
	st.local.v2.u32 	[%rd109], {%r173, %r233};
	mov.u64 	%rd110, $str$1;
	cvta.global.u64 	%rd111, %rd110;
	{ // callseq 46, 0
	.param .b64 param0;
	st.param.b64 	[param0], %rd111;
	.param .b64 param1;
	st.param.b64 	[param1], %rd108;
	.param .b32 retval0;
	call.uni (retval0), 
	vprintf, 
	(
	param0, 
	param1
	);
	ld.param.b32 	%r174, [retval0];
	} // callseq 46
	st.local.v2.u32 	[%rd8], {%r173, %r233};
	{ // callseq 47, 0
	.param .b64 param0;
	st.param.b64 	[param0], %rd111;
	.param .b64 param1;
	st.param.b64 	[param1], %rd108;
	.param .b32 retval0;
	call.uni (retval0), 
	vprintf, 
	(
	param0, 
	param1
	);
	ld.param.b32 	%r176, [retval0];
	} // callseq 47
	st.local.v2.u32 	[%rd9], {%r173, %r233};
	{ // callseq 48, 0
	.param .b64 param0;
	st.param.b64 	[param0], %rd111;
	.param .b64 param1;
	st.param.b64 	[param1], %rd108;
	.param .b32 retval0;
	call.uni (retval0), 
	vprintf, 
	(
	param0, 
	param1
	);
	ld.param.b32 	%r178, [retval0];
	} // callseq 48
	bra.uni 	$L__BB4_31;
$L__BB4_8:
	mul.hi.u32 	%r162, %r233, -1431655765;
	shr.u32 	%r163, %r162, 1;
	mul.lo.s32 	%r164, %r163, 3;
	sub.s32 	%r165, %r233, %r164;
	min.s32 	%r166, %r233, %r2;
	mad.lo.s32 	%r167, %r165, %r9, %r166;
	shl.b32 	%r168, %r167, 3;
	mov.u32 	%r169, antidiags;
	add.s32 	%r170, %r169, %r168;
	mov.b64 	%rd107, 0;
	st.shared.u64 	[%r170], %rd107;
	add.s32 	%r171, %r7, %r168;
	st.shared.u64 	[%r171+24], %rd107;
	add.s32 	%r172, %r8, %r168;
	st.shared.f64 	[%r172+48], %fd1;
	bra.uni 	$L__BB4_31;
$L__BB4_9:
	setp.ne.s32 	%p8, %r233, 0;
	@%p8 bra 	$L__BB4_13;
	setp.ge.s32 	%p33, %r2, %r234;
	or.b32  	%r143, %r3, %r234;
	and.b32  	%r144, %r143, -2147483648;
	setp.eq.s32 	%p34, %r144, 0;
	and.pred  	%p35, %p33, %p34;
	@%p35 bra 	$L__BB4_12;
	mov.b32 	%r155, 0;
	st.local.v2.u32 	[%rd10], {%r234, %r155};
	mov.u64 	%rd102, $str$1;
	cvta.global.u64 	%rd103, %rd102;
	add.u64 	%rd104, %SP, 0;
	{ // callseq 43, 0
	.param .b64 param0;
	st.param.b64 	[param0], %rd103;
	.param .b64 param1;
	st.param.b64 	[param1], %rd104;
	.param .b32 retval0;
	call.uni (retval0), 
	vprintf, 
	(
	param0, 
	param1
	);
	ld.param.b32 	%r156, [retval0];
	} // callseq 43
	st.local.v2.u32 	[%rd11], {%r234, %r155};
	{ // callseq 44, 0
	.param .b64 param0;
	st.param.b64 	[param0], %rd103;
	.param .b64 param1;
	st.param.b64 	[param1], %rd104;
	.param .b32 retval0;
	call.uni (retval0), 
	vprintf, 
	(
	param0, 
	param1
	);
	ld.param.b32 	%r158, [retval0];
	} // callseq 44
	st.local.v2.u32 	[%rd12], {%r234, %r155};
	{ // callseq 45, 0
	.param .b64 param0;
	st.param.b64 	[param0], %rd103;
	.param .b64 param1;
	st.param.b64 	[param1], %rd104;
	.param .b32 retval0;
	call.uni (retval0), 
	vprintf, 
	(
	param0, 
	param1
	);
	ld.param.b32 	%r160, [retval0];
	} // callseq 45
	bra.uni 	$L__BB4_31;
$L__BB4_12:
	mul.hi.u32 	%r145, %r234, -1431655765;
	shr.u32 	%r146, %r145, 1;
	mul.lo.s32 	%r147, %r146, 3;
	sub.s32 	%r148, %r234, %r147;
	mul.lo.s32 	%r149, %r148, %r9;
	shl.b32 	%r150, %r149, 3;
	mov.u32 	%r151, antidiags;
	add.s32 	%r152, %r151, %r150;
	mov.b64 	%rd101, 0;
	st.shared.u64 	[%r152], %rd101;
	add.s32 	%r153, %r7, %r150;
	st.shared.u64 	[%r153+24], %rd101;
	add.s32 	%r154, %r8, %r150;
	st.shared.u64 	[%r154+48], %rd101;
	bra.uni 	$L__BB4_31;
$L__BB4_13:
	add.s32 	%r18, %r234, -1;
	add.s32 	%r19, %r233, -1;
	setp.gt.s32 	%p9, %r19, %r3;
	setp.lt.s32 	%p10, %r2, %r18;
	setp.lt.s32 	%p11, %r234, 1;
	or.pred  	%p1, %p11, %p10;
	or.pred  	%p13, %p9, %p1;
	@%p13 bra 	$L__BB4_15;
	add.s32 	%r63, %r19, %r18;
	mul.hi.s32 	%r64, %r63, 1431655766;
	shr.u32 	%r65, %r64, 31;
	add.s32 	%r66, %r64, %r65;
	mul.lo.s32 	%r67, %r66, 3;
	sub.s32 	%r68, %r63, %r67;
	setp.gt.s32 	%p14, %r63, %r2;
	sub.s32 	%r69, %r2, %r18;
	selp.b32 	%r70, %r69, %r19, %p14;
	mad.lo.s32 	%r71, %r68, %r9, %r70;
	shl.b32 	%r72, %r71, 3;
	mov.u32 	%r73, antidiags;
	add.s32 	%r74, %r73, %r72;
	ld.shared.f64 	%fd172, [%r74];
	add.s32 	%r75, %r7, %r72;
	ld.shared.f64 	%fd173, [%r75+24];
	add.s32 	%r76, %r8, %r72;
	ld.shared.f64 	%fd7, [%r76+48];
	bra.uni 	$L__BB4_16;
$L__BB4_15:
	st.local.v2.u32 	[%rd13], {%r18, %r19};
	mov.u64 	%rd73, $str;
	cvta.global.u64 	%rd74, %rd73;
	add.u64 	%rd75, %SP, 0;
	{ // callseq 33, 0
	.param .b64 param0;
	st.param.b64 	[param0], %rd74;
	.param .b64 param1;
	st.param.b64 	[param1], %rd75;
	.param .b32 retval0;
	call.uni (retval0), 
	vprintf, 
	(
	param0, 
	param1
	);
	ld.param.b32 	%r77, [retval0];
	} // callseq 33
	st.local.v2.u32 	[%rd14], {%r18, %r19};
	{ // callseq 34, 0
	.param .b64 param0;
	st.param.b64 	[param0], %rd74;
	.param .b64 param1;
	st.param.b64 	[param1], %rd75;
	.param .b32 retval0;
	call.uni (retval0), 
	vprintf, 
	(
	param0, 
	param1
	);
	ld.param.b32 	%r79, [retval0];
	} // callseq 34
	st.local.v2.u32 	[%rd15], {%r18, %r19};
	{ // callseq 35, 0
	.param .b64 param0;
	st.param.b64 	[param0], %rd74;
	.param .b64 param1;
	st.param.b64 	[param1], %rd75;
	.param .b32 retval0;
	call.uni (retval0), 
	vprintf, 
	(
	param0, 
	param1
	);
	ld.param.b32 	%r81, [retval0];
	} // callseq 35
$L__BB4_16:
	cvt.s64.s32 	%rd78, %r234;
	add.s64 	%rd79, %rd1, %rd78;
	ld.u8 	%rs1, [%rd79+-1];
	cvt.u64.u32 	%rd80, %r233;
	add.s64 	%rd81, %rd2, %rd80;
	ld.u8 	%rs2, [%rd81+-1];
	mul.wide.s32 	%rd82, %r234, 8;
	add.s64 	%rd83, %rd3, %rd82;
	ld.f64 	%fd62, [%rd83+-8];
	setp.eq.s16 	%p15, %rs1, %rs2;
	setp.eq.s16 	%p16, %rs1, 78;
	setp.eq.s16 	%p17, %rs2, 78;
	mov.f64 	%fd63, 0d3FF0000000000000;
	sub.f64 	%fd64, %fd63, %fd62;
	selp.f64 	%fd65, %fd64, %fd62, %p15;
	selp.f64 	%fd66, %fd64, %fd65, %p16;
	selp.f64 	%fd67, %fd64, %fd66, %p17;
	add.s64 	%rd25, %rd4, %rd82;
	ld.f64 	%fd68, [%rd25+-8];
	add.s64 	%rd26, %rd5, %rd82;
	ld.f64 	%fd69, [%rd26+-8];
	add.f64 	%fd70, %fd68, %fd69;
	sub.f64 	%fd71, %fd63, %fd70;
	add.s64 	%rd27, %rd7, %rd82;
	ld.f64 	%fd72, [%rd27+-8];
	sub.f64 	%fd73, %fd63, %fd72;
	add.f64 	%fd74, %fd173, %fd7;
	mul.f64 	%fd75, %fd74, %fd73;
	fma.rn.f64 	%fd76, %fd172, %fd71, %fd75;
	mul.f64 	%fd16, %fd67, %fd76;
	add.s32 	%r20, %r233, %r234;
	mul.hi.s32 	%r83, %r20, 1431655766;
	shr.u32 	%r84, %r83, 31;
	add.s32 	%r85, %r83, %r84;
	mul.lo.s32 	%r86, %r85, 3;
	sub.s32 	%r21, %r20, %r86;
	setp.gt.s32 	%p18, %r233, %r3;
	setp.lt.s32 	%p19, %r2, %r234;
	setp.lt.s32 	%p20, %r234, 0;
	or.pred  	%p2, %p19, %p20;
	or.pred  	%p3, %p18, %p2;
	not.pred 	%p21, %p3;
	@%p21 bra 	$L__BB4_18;
	st.local.v2.u32 	[%rd16], {%r234, %r233};
	mov.u64 	%rd84, $str$1;
	cvta.global.u64 	%rd85, %rd84;
	add.u64 	%rd86, %SP, 0;
	{ // callseq 36, 0
	.param .b64 param0;
	st.param.b64 	[param0], %rd85;
	.param .b64 param1;
	st.param.b64 	[param1], %rd86;
	.param .b32 retval0;
	call.uni (retval0), 
	vprintf, 
	(
	param0, 
	param1
	);
	ld.param.b32 	%r93, [retval0];
	} // callseq 36
	bra.uni 	$L__BB4_19;
$L__BB4_18:
	setp.gt.s32 	%p22, %r20, %r2;
	sub.s32 	%r87, %r2, %r234;
	selp.b32 	%r88, %r87, %r233, %p22;
	mad.lo.s32 	%r89, %r21, %r9, %r88;
	shl.b32 	%r90, %r89, 3;
	mov.u32 	%r91, antidiags;
	add.s32 	%r92, %r91, %r90;
	st.shared.f64 	[%r92], %fd16;
$L__BB4_19:
	or.pred  	%p24, %p18, %p1;
	@%p24 bra 	$L__BB4_21;
	add.s32 	%r95, %r20, -1;
	mul.hi.s32 	%r96, %r95, 1431655766;
	shr.u32 	%r97, %r96, 31;
	add.s32 	%r98, %r96, %r97;
	mul.lo.s32 	%r99, %r98, 3;
	sub.s32 	%r100, %r95, %r99;
	setp.gt.s32 	%p25, %r95, %r2;
	sub.s32 	%r101, %r2, %r18;
	selp.b32 	%r102, %r101, %r233, %p25;
	mad.lo.s32 	%r103, %r100, %r9, %r102;
	shl.b32 	%r104, %r103, 3;
	mov.u32 	%r105, antidiags;
	add.s32 	%r106, %r105, %r104;
	ld.shared.f64 	%fd172, [%r106];
	add.s32 	%r107, %r7, %r104;
	ld.shared.f64 	%fd173, [%r107+24];
	bra.uni 	$L__BB4_22;
$L__BB4_21:
	st.local.v2.u32 	[%rd17], {%r18, %r233};
	mov.u64 	%rd87, $str;
	cvta.global.u64 	%rd88, %rd87;
	add.u64 	%rd89, %SP, 0;
	{ // callseq 37, 0
	.param .b64 param0;
	st.param.b64 	[param0], %rd88;
	.param .b64 param1;
	st.param.b64 	[param1], %rd89;
	.param .b32 retval0;
	call.uni (retval0), 
	vprintf, 
	(
	param0, 
	param1
	);
	ld.param.b32 	%r108, [retval0];
	} // callseq 37
	st.local.v2.u32 	[%rd18], {%r18, %r233};
	{ // callseq 38, 0
	.param .b64 param0;
	st.param.b64 	[param0], %rd88;
	.param .b64 param1;
	st.param.b64 	[param1], %rd89;
	.param .b32 retval0;
	call.uni (retval0), 
	vprintf, 
	(
	param0, 
	param1
	);
	ld.param.b32 	%r110, [retval0];
	} // callseq 38
$L__BB4_22:
	ld.f64 	%fd77, [%rd25+-8];
	ld.f64 	%fd78, [%rd27+-8];
	mul.f64 	%fd79, %fd173, %fd78;
	fma.rn.f64 	%fd21, %fd172, %fd77, %fd79;
	@%p21 bra 	$L__BB4_24;
	st.local.v2.u32 	[%rd19], {%r234, %r233};
	mov.u64 	%rd91, $str$1;
	cvta.global.u64 	%rd92, %rd91;
	add.u64 	%rd93, %SP, 0;
	{ // callseq 39, 0
	.param .b64 param0;
	st.param.b64 	[param0], %rd92;
	.param .b64 param1;
	st.param.b64 	[param1], %rd93;
	.param .b32 retval0;
	call.uni (retval0), 
	vprintf, 
	(
	param0, 
	param1
	);
	ld.param.b32 	%r117, [retval0];
	} // callseq 39
	bra.uni 	$L__BB4_25;
$L__BB4_24:
	setp.gt.s32 	%p27, %r20, %r2;
	sub.s32 	%r112, %r2, %r234;
	selp.b32 	%r113, %r112, %r233, %p27;
	mad.lo.s32 	%r114, %r21, %r9, %r113;
	shl.b32 	%r115, %r114, 3;
	add.s32 	%r116, %r7, %r115;
	st.shared.f64 	[%r116+24], %fd21;
$L__BB4_25:
	setp.gt.s32 	%p28, %r19, %r3;
	or.pred  	%p29, %p28, %p2;
	@%p29 bra 	$L__BB4_27;
	add.s32 	%r119, %r19, %r234;
	mul.hi.s32 	%r120, %r119, 1431655766;
	shr.u32 	%r121, %r120, 31;
	add.s32 	%r122, %r120, %r121;
	mul.lo.s32 	%r123, %r122, 3;
	sub.s32 	%r124, %r119, %r123;
	setp.gt.s32 	%p30, %r119, %r2;
	sub.s32 	%r125, %r2, %r234;
	selp.b32 	%r126, %r125, %r19, %p30;
	mad.lo.s32 	%r127, %r124, %r9, %r126;
	shl.b32 	%r128, %r127, 3;
	mov.u32 	%r129, antidiags;
	add.s32 	%r130, %r129, %r128;
	ld.shared.f64 	%fd172, [%r130];
	add.s32 	%r131, %r8, %r128;
	ld.shared.f64 	%fd173, [%r131+48];
	bra.uni 	$L__BB4_28;
$L__BB4_27:
	st.local.v2.u32 	[%rd20], {%r234, %r19};
	mov.u64 	%rd94, $str;
	cvta.global.u64 	%rd95, %rd94;
	add.u64 	%rd96, %SP, 0;
	{ // callseq 40, 0
	.param .b64 param0;
	st.param.b64 	[param0], %rd95;
	.param .b64 param1;
	st.param.b64 	[param1], %rd96;
	.param .b32 retval0;
	call.uni (retval0), 
	vprintf, 
	(
	param0, 
	param1
	);
	ld.param.b32 	%r132, [retval0];
	} // callseq 40
	st.local.v2.u32 	[%rd21], {%r234, %r19};
	{ // callseq 41, 0
	.param .b64 param0;
	st.param.b64 	[param0], %rd95;
	.param .b64 param1;
	st.param.b64 	[param1], %rd96;
	.param .b32 retval0;
	call.uni (retval0), 
	vprintf, 
	(
	param0, 
	param1
	);
	ld.param.b32 	%r134, [retval0];
	} // callseq 41
$L__BB4_28:
	ld.f64 	%fd80, [%rd26+-8];
	ld.f64 	%fd81, [%rd27+-8];
	mul.f64 	%fd82, %fd173, %fd81;
	fma.rn.f64 	%fd26, %fd172, %fd80, %fd82;
	@%p21 bra 	$L__BB4_30;
	st.local.v2.u32 	[%rd22], {%r234, %r233};
	mov.u64 	%rd98, $str$1;
	cvta.global.u64 	%rd99, %rd98;
	add.u64 	%rd100, %SP, 0;
	{ // callseq 42, 0
	.param .b64 param0;
	st.param.b64 	[param0], %rd99;
	.param .b64 param1;
	st.param.b64 	[param1], %rd100;
	.param .b32 retval0;
	call.uni (retval0), 
	vprintf, 
	(
	param0, 
	param1
	);
	ld.param.b32 	%r141, [retval0];
	} // callseq 42
	bra.uni 	$L__BB4_31;
$L__BB4_30:
	setp.gt.s32 	%p32, %r20, %r2;
	sub.s32 	%r136, %r2, %r234;
	selp.b32 	%r137, %r136, %r233, %p32;
	mad.lo.s32 	%r138, %r21, %r9, %r137;
	shl.b32 	%r139, %r138, 3;
	add.s32 	%r140, %r8, %r139;
	st.shared.f64 	[%r140+48], %fd26;
$L__BB4_31:
	setp.ne.s32 	%p39, %r2, %r234;
	@%p39 bra 	$L__BB4_36;
	setp.lt.s32 	%p40, %r2, 0;
	setp.gt.s32 	%p41, %r233, %r3;
	or.pred  	%p42, %p40, %p41;
	@%p42 bra 	$L__BB4_34;
	add.s32 	%r180, %r233, %r2;
	mul.hi.u32 	%r181, %r180, -1431655765;
	shr.u32 	%r182, %r181, 1;
	mul.lo.s32 	%r183, %r182, 3;
	sub.s32 	%r184, %r180, %r183;
	mul.lo.s32 	%r185, %r184, %r9;
	shl.b32 	%r186, %r185, 3;
	mov.u32 	%r187, antidiags;
	add.s32 	%r188, %r187, %r186;
	ld.shared.f64 	%fd172, [%r188];
	add.s32 	%r189, %r7, %r186;
	ld.shared.f64 	%fd173, [%r189+24];
	bra.uni 	$L__BB4_35;
$L__BB4_34:
	st.local.v2.u32 	[%rd23], {%r2, %r233};
	mov.u64 	%rd114, $str;
	cvta.global.u64 	%rd115, %rd114;
	add.u64 	%rd116, %SP, 0;
	{ // callseq 49, 0
	.param .b64 param0;
	st.param.b64 	[param0], %rd115;
	.param .b64 param1;
	st.param.b64 	[param1], %rd116;
	.param .b32 retval0;
	call.uni (retval0), 
	vprintf, 
	(
	param0, 
	param1
	);
	ld.param.b32 	%r190, [retval0];
	} // callseq 49
	st.local.v2.u32 	[%rd24], {%r2, %r233};
	{ // callseq 50, 0
	.param .b64 param0;
	st.param.b64 	[param0], %rd115;
	.param .b64 param1;
	st.param.b64 	[param1], %rd116;
	.param .b32 retval0;
	call.uni (retval0), 
	vprintf, 
	(
	param0, 
	param1
	);
	ld.param.b32 	%r192, [retval0];
	} // callseq 50
$L__BB4_35:
	add.f64 	%fd83, %fd172, %fd173;
	add.f64 	%fd179, %fd179, %fd83;
$L__BB4_36:
	setp.gt.s32 	%p43, %r234, 0;
	selp.s32 	%r194, -1, 0, %p43;
	add.s32 	%r234, %r234, %r194;
	setp.lt.s32 	%p44, %r233, %r3;
	selp.u32 	%r195, 1, 0, %p44;
	add.s32 	%r233, %r233, %r195;
	add.s32 	%r232, %r232, 1;
	setp.ne.s32 	%p45, %r232, 0;
	@%p45 bra 	$L__BB4_5;
$L__BB4_37:
	setp.lt.s32 	%p46, %r229, %r5;
	setp.ge.s32 	%p47, %r229, %r6;
	selp.s32 	%r196, -1, 0, %p47;
	selp.b32 	%r197, 1, %r196, %p46;
	add.s32 	%r228, %r197, %r228;
	setp.eq.s32 	%p48, %r231, %r2;
	selp.u32 	%r198, 1, 0, %p48;
	add.s32 	%r230, %r230, %r198;
	setp.lt.s32 	%p49, %r231, %r2;
	selp.u32 	%r199, 1, 0, %p49;
	add.s32 	%r231, %r231, %r199;
	add.s32 	%r229, %r229, 1;
	setp.ne.s32 	%p50, %r229, %r4;
	@%p50 bra 	$L__BB4_3;
$L__BB4_38:
	{
	.reg .b32 %temp; 
	mov.b64 	{%temp, %r235}, %fd179;
	}
	{
	.reg .b32 %temp; 
	mov.b64 	{%r236, %temp}, %fd179;
	}
	setp.gt.s32 	%p51, %r235, 1048575;
	mov.b32 	%r237, -1023;
	@%p51 bra 	$L__BB4_40;
	mul.f64 	%fd179, %fd179, 0d4350000000000000;
	{
	.reg .b32 %temp; 
	mov.b64 	{%temp, %r235}, %fd179;
	}
	{
	.reg .b32 %temp; 
	mov.b64 	{%r236, %temp}, %fd179;
	}
	mov.b32 	%r237, -1077;
$L__BB4_40:
	add.s32 	%r202, %r235, -1;
	setp.gt.u32 	%p52, %r202, 2146435070;
	@%p52 bra 	$L__BB4_44;
	shr.u32 	%r205, %r235, 20;
	add.s32 	%r238, %r237, %r205;
	and.b32  	%r206, %r235, 1048575;
	or.b32  	%r207, %r206, 1072693248;
	mov.b64 	%fd186, {%r236, %r207};
	setp.lt.u32 	%p54, %r207, 1073127583;
	@%p54 bra 	$L__BB4_43;
	{
	.reg .b32 %temp; 
	mov.b64 	{%r208, %temp}, %fd186;
	}
	{
	.reg .b32 %temp; 
	mov.b64 	{%temp, %r209}, %fd186;
	}
	add.s32 	%r210, %r209, -1048576;
	mov.b64 	%fd186, {%r208, %r210};
	add.s32 	%r238, %r238, 1;
$L__BB4_43:
	add.f64 	%fd85, %fd186, 0dBFF0000000000000;
	add.f64 	%fd86, %fd186, 0d3FF0000000000000;
	rcp.approx.ftz.f64 	%fd87, %fd86;
	neg.f64 	%fd88, %fd86;
	fma.rn.f64 	%fd89, %fd88, %fd87, 0d3FF0000000000000;
	fma.rn.f64 	%fd90, %fd89, %fd89, %fd89;
	fma.rn.f64 	%fd91, %fd90, %fd87, %fd87;
	mul.f64 	%fd92, %fd85, %fd91;
	fma.rn.f64 	%fd93, %fd85, %fd91, %fd92;
	mul.f64 	%fd94, %fd93, %fd93;
	fma.rn.f64 	%fd95, %fd94, 0d3EB1380B3AE80F1E, 0d3ED0EE258B7A8B04;
	fma.rn.f64 	%fd96, %fd95, %fd94, 0d3EF3B2669F02676F;
	fma.rn.f64 	%fd97, %fd96, %fd94, 0d3F1745CBA9AB0956;
	fma.rn.f64 	%fd98, %fd97, %fd94, 0d3F3C71C72D1B5154;
	fma.rn.f64 	%fd99, %fd98, %fd94, 0d3F624924923BE72D;
	fma.rn.f64 	%fd100, %fd99, %fd94, 0d3F8999999999A3C4;
	fma.rn.f64 	%fd101, %fd100, %fd94, 0d3FB5555555555554;
	sub.f64 	%fd102, %fd85, %fd93;
	add.f64 	%fd103, %fd102, %fd102;
	neg.f64 	%fd104, %fd93;
	fma.rn.f64 	%fd105, %fd104, %fd85, %fd103;
	mul.f64 	%fd106, %fd91, %fd105;
	mul.f64 	%fd107, %fd94, %fd101;
	fma.rn.f64 	%fd108, %fd107, %fd93, %fd106;
	xor.b32  	%r211, %r238, -2147483648;
	mov.b32 	%r212, 1127219200;
	mov.b64 	%fd109, {%r211, %r212};
	mov.b32 	%r213, -2147483648;
	mov.b64 	%fd110, {%r213, %r212};
	sub.f64 	%fd111, %fd109, %fd110;
	fma.rn.f64 	%fd112, %fd111, 0d3FE62E42FEFA39EF, %fd93;
	fma.rn.f64 	%fd113, %fd111, 0dBFE62E42FEFA39EF, %fd112;
	sub.f64 	%fd114, %fd113, %fd93;
	sub.f64 	%fd115, %fd108, %fd114;
	fma.rn.f64 	%fd116, %fd111, 0d3C7ABC9E3B39803F, %fd115;
	add.f64 	%fd187, %fd112, %fd116;
	bra.uni 	$L__BB4_45;
$L__BB4_44:
	fma.rn.f64 	%fd84, %fd179, 0d7FF0000000000000, 0d7FF0000000000000;
	{
	.reg .b32 %temp; 
	mov.b64 	{%temp, %r203}, %fd179;
	}
	and.b32  	%r204, %r203, 2147483647;
	setp.eq.s32 	%p53, %r204, 0;
	selp.f64 	%fd187, 0dFFF0000000000000, %fd84, %p53;
$L__BB4_45:
	mov.f64 	%fd188, 0d7FAFFFFFFFFFFFFF;
	{
	.reg .b32 %temp; 
	mov.b64 	{%temp, %r239}, %fd188;
	}
	{
	.reg .b32 %temp; 
	mov.b64 	{%r240, %temp}, %fd188;
	}
	setp.gt.s32 	%p55, %r239, 1048575;
	mov.b32 	%r241, -1023;
	@%p55 bra 	$L__BB4_47;
	mov.f64 	%fd188, 0d7FF0000000000000;
	{
	.reg .b32 %temp; 
	mov.b64 	{%temp, %r239}, %fd188;
	}
	{
	.reg .b32 %temp; 
	mov.b64 	{%r240, %temp}, %fd188;
	}
	mov.b32 	%r241, -1077;
$L__BB4_47:
	add.s32 	%r216, %r239, -1;
	setp.gt.u32 	%p56, %r216, 2146435070;
	@%p56 bra 	$L__BB4_51;
	shr.u32 	%r219, %r239, 20;
	add.s32 	%r242, %r241, %r219;
	and.b32  	%r220, %r239, 1048575;
	or.b32  	%r221, %r220, 1072693248;
	mov.b64 	%fd189, {%r240, %r221};
	setp.lt.u32 	%p58, %r221, 1073127583;
	@%p58 bra 	$L__BB4_50;
	{
	.reg .b32 %temp; 
	mov.b64 	{%r222, %temp}, %fd189;
	}
	{
	.reg .b32 %temp; 
	mov.b64 	{%temp, %r223}, %fd189;
	}
	add.s32 	%r224, %r223, -1048576;
	mov.b64 	%fd189, {%r222, %r224};
	add.s32 	%r242, %r242, 1;
$L__BB4_50:
	add.f64 	%fd120, %fd189, 0dBFF0000000000000;
	add.f64 	%fd121, %fd189, 0d3FF0000000000000;
	rcp.approx.ftz.f64 	%fd122, %fd121;
	neg.f64 	%fd123, %fd121;
	fma.rn.f64 	%fd124, %fd123, %fd122, 0d3FF0000000000000;
	fma.rn.f64 	%fd125, %fd124, %fd124, %fd124;
	fma.rn.f64 	%fd126, %fd125, %fd122, %fd122;
	mul.f64 	%fd127, %fd120, %fd126;
	fma.rn.f64 	%fd128, %fd120, %fd126, %fd127;
	mul.f64 	%fd129, %fd128, %fd128;
	fma.rn.f64 	%fd130, %fd129, 0d3EB1380B3AE80F1E, 0d3ED0EE258B7A8B04;
	fma.rn.f64 	%fd131, %fd130, %fd129, 0d3EF3B2669F02676F;
	fma.rn.f64 	%fd132, %fd131, %fd129, 0d3F1745CBA9AB0956;
	fma.rn.f64 	%fd133, %fd132, %fd129, 0d3F3C71C72D1B5154;
	fma.rn.f64 	%fd134, %fd133, %fd129, 0d3F624924923BE72D;
	fma.rn.f64 	%fd135, %fd134, %fd129, 0d3F8999999999A3C4;
	fma.rn.f64 	%fd136, %fd135, %fd129, 0d3FB5555555555554;
	sub.f64 	%fd137, %fd120, %fd128;
	add.f64 	%fd138, %fd137, %fd137;
	neg.f64 	%fd139, %fd128;
	fma.rn.f64 	%fd140, %fd139, %fd120, %fd138;
	mul.f64 	%fd141, %fd126, %fd140;
	mul.f64 	%fd142, %fd129, %fd136;
	fma.rn.f64 	%fd143, %fd142, %fd128, %fd141;
	xor.b32  	%r225, %r242, -2147483648;
	mov.b32 	%r226, 1127219200;
	mov.b64 	%fd144, {%r225, %r226};
	mov.b32 	%r227, -2147483648;
	mov.b64 	%fd145, {%r227, %r226};
	sub.f64 	%fd146, %fd144, %fd145;
	fma.rn.f64 	%fd147, %fd146, 0d3FE62E42FEFA39EF, %fd128;
	fma.rn.f64 	%fd148, %fd146, 0dBFE62E42FEFA39EF, %fd147;
	sub.f64 	%fd149, %fd148, %fd128;
	sub.f64 	%fd150, %fd143, %fd149;
	fma.rn.f64 	%fd151, %fd146, 0d3C7ABC9E3B39803F, %fd150;
	add.f64 	%fd190, %fd147, %fd151;
	bra.uni 	$L__BB4_52;
$L__BB4_51:
	fma.rn.f64 	%fd119, %fd188, 0d7FF0000000000000, 0d7FF0000000000000;
	{
	.reg .b32 %temp; 
	mov.b64 	{%temp, %r217}, %fd188;
	}
	and.b32  	%r218, %r217, 2147483647;
	setp.eq.s32 	%p57, %r218, 0;
	selp.f64 	%fd190, 0dFFF0000000000000, %fd119, %p57;
$L__BB4_52:
	mul.f64 	%fd152, %fd190, 0d3C695355BAAAFAD3;
	fma.rn.f64 	%fd153, %fd190, 0d3FDBCB7B1526E50E, %fd152;
	mul.f64 	%fd154, %fd187, 0d3C695355BAAAFAD3;
	fma.rn.f64 	%fd155, %fd187, 0d3FDBCB7B1526E50E, %fd154;
	sub.f64 	%fd156, %fd155, %fd153;
	cvta.to.global.u64 	%rd118, %rd30;
	mul.wide.s32 	%rd119, %r1, 8;
	add.s64 	%rd120, %rd118, %rd119;
	st.global.f64 	[%rd120], %fd156;
$L__BB4_53:
	ret;

}


// ===== COMPILED SASS (sm_100) =====

	.target	sm_100

	.elftype	@"ET_EXEC"


//--------------------- .note.nv.tkinfo           --------------------------
	.section	.note.nv.tkinfo,"",@"SHT_NOTE"
	.sectionflags	@"SHF_NOTE_NV_TKINFO"
	.tkinfo
        /*0018*/ 	.word	0x00000002
        /*0030*/ 	.string	""
        /*0030*/ 	.string	"ptxas"
        /*0030*/ 	.string	"Cuda compilation tools, release 13.0, V13.0.88"
        /*0030*/ 	.string	"Build cuda_13.0.r13.0/compiler.36424714_0"
        /*0030*/ 	.string	"-arch sm_100 -m 64 "



//--------------------- .note.nv.cuinfo           --------------------------
	.section	.note.nv.cuinfo,"",@"SHT_NOTE"
	.sectionflags	@"SHF_NOTE_NV_CUINFO"
        /*0018*/ 	.short	0x0002
        /*001a*/ 	.short	0x0064
        /*001c*/ 	.short	0x0082
	.zero		2


//--------------------- .nv.info                  --------------------------
	.section	.nv.info,"",@"SHT_CUDA_INFO"
	.align	4


	//----- nvinfo : EIATTR_REGCOUNT
	.align		4
        /*0000*/ 	.byte	0x04, 0x2f
        /*0002*/ 	.short	(.L_8 - .L_7)
	.align		4
.L_7:
        /*0004*/ 	.word	index@(_Z9printTestv)
        /*0008*/ 	.word	0x00000018


	//----- nvinfo : EIATTR_FRAME_SIZE
	.align		4
.L_8:
        /*000c*/ 	.byte	0x04, 0x11
        /*000e*/ 	.short	(.L_10 - .L_9)
	.align		4
.L_9:
        /*0010*/ 	.word	index@(_Z9printTestv)
        /*0014*/ 	.word	0x00000000


	//----- nvinfo : EIATTR_REGCOUNT
	.align		4
.L_10:
        /*0018*/ 	.byte	0x04, 0x2f
        /*001a*/ 	.short	(.L_12 - .L_11)
	.align		4
.L_11:
        /*001c*/ 	.word	index@(_Z10printREADSPPci)
        /*0020*/ 	.word	0x0000001b


	//----- nvinfo : EIATTR_FRAME_SIZE
	.align		4
.L_12:
        /*0024*/ 	.byte	0x04, 0x11
        /*0026*/ 	.short	(.L_14 - .L_13)
	.align		4
.L_13:
        /*0028*/ 	.word	index@(_Z10printREADSPPci)
        /*002c*/ 	.word	0x00000008


	//----- nvinfo : EIATTR_REGCOUNT
	.align		4
.L_14:
        /*0030*/ 	.byte	0x04, 0x2f
        /*0032*/ 	.short	(.L_16 - .L_15)
	.align		4
.L_15:
        /*0034*/ 	.word	index@(_Z9setRESULTPdi)
        /*0038*/ 	.word	0x0000001b


	//----- nvinfo : EIATTR_FRAME_SIZE
	.align		4
.L_16:
        /*003c*/ 	.byte	0x04, 0x11
        /*003e*/ 	.short	(.L_18 - .L_17)
	.align		4
.L_17:
        /*0040*/ 	.word	index@(_Z9setRESULTPdi)
        /*0044*/ 	.word	0x00000000


	//----- nvinfo : EIATTR_REGCOUNT
	.align		4
.L_18:
        /*0048*/ 	.byte	0x04, 0x2f
        /*004a*/ 	.short	(.L_20 - .L_19)
	.align		4
.L_19:
        /*004c*/ 	.word	index@(_Z10alignPairsPPcS0_iii)
        /*0050*/ 	.word	0x00000018


	//----- nvinfo : EIATTR_FRAME_SIZE
	.align		4
.L_20:
        /*0054*/ 	.byte	0x04, 0x11
        /*0056*/ 	.short	(.L_22 - .L_21)
	.align		4
.L_21:
        /*0058*/ 	.word	index@(_Z10alignPairsPPcS0_iii)
        /*005c*/ 	.word	0x00000020


	//----- nvinfo : EIATTR_REGCOUNT
	.align		4
.L_22:
        /*0060*/ 	.byte	0x04, 0x2f
        /*0062*/ 	.short	(.L_24 - .L_23)
	.align		4
.L_23:
        /*0064*/ 	.word	index@(_Z12align1threadPPcS0_PdiiiPiS2_PS1_S3_S3_S3_)
        /*0068*/ 	.word	0x0000003a


	//----- nvinfo : EIATTR_FRAME_SIZE
	.align		4
.L_24:
        /*006c*/ 	.byte	0x04, 0x11
        /*006e*/ 	.short	(.L_26 - .L_25)
	.align		4
.L_25:
        /*0070*/ 	.word	index@($__internal_0_$__cuda_sm20_div_rn_f64_full)
        /*0074*/ 	.word	0x00000008


	//----- nvinfo : EIATTR_FRAME_SIZE
	.align		4
.L_26:
        /*0078*/ 	.byte	0x04, 0x11
        /*007a*/ 	.short	(.L_28 - .L_27)
	.align		4
.L_27:
        /*007c*/ 	.word	index@(_Z12align1threadPPcS0_PdiiiPiS2_PS1_S3_S3_S3_)
        /*0080*/ 	.word	0x00000008


	//----- nvinfo : EIATTR_MIN_STACK_SIZE
	.align		4
.L_28:
        /*0084*/ 	.byte	0x04, 0x12
        /*0086*/ 	.short	(.L_30 - .L_29)
	.align		4
.L_29:
        /*0088*/ 	.word	index@(_Z12align1threadPPcS0_PdiiiPiS2_PS1_S3_S3_S3_)
        /*008c*/ 	.word	0x00000008


	//----- nvinfo : EIATTR_MIN_STACK_SIZE
	.align		4
.L_30:
        /*0090*/ 	.byte	0x04, 0x12
        /*0092*/ 	.short	(.L_32 - .L_31)
	.align		4
.L_31:
        /*0094*/ 	.word	index@(_Z10alignPairsPPcS0_iii)
        /*0098*/ 	.word	0x00000020


	//----- nvinfo : EIATTR_MIN_STACK_SIZE
	.align		4
.L_32:
        /*009c*/ 	.byte	0x04, 0x12
        /*009e*/ 	.short	(.L_34 - .L_33)
	.align		4
.L_33:
        /*00a0*/ 	.word	index@(_Z9setRESULTPdi)
        /*00a4*/ 	.word	0x00000000


	//----- nvinfo : EIATTR_MIN_STACK_SIZE
	.align		4
.L_34:
        /*00a8*/ 	.byte	0x04, 0x12
        /*00aa*/ 	.short	(.L_36 - .L_35)
	.align		4
.L_35:
        /*00ac*/ 	.word	index@(_Z10printREADSPPci)
        /*00b0*/ 	.word	0x00000008


	//----- nvinfo : EIATTR_MIN_STACK_SIZE
	.align		4
.L_36:
        /*00b4*/ 	.byte	0x04, 0x12
        /*00b6*/ 	.short	(.L_38 - .L_37)
	.align		4
.L_37:
        /*00b8*/ 	.word	index@(_Z9printTestv)
        /*00bc*/ 	.word	0x00000000
.L_38:


//--------------------- .nv.compat                --------------------------
	.section	.nv.compat,"",@"SHT_CUDA_COMPAT_INFO"
	.align	4
        /*0000*/ 	.byte	0x02, 0x09, 0x00, 0x00, 0x02, 0x02, 0x01, 0x00, 0x02, 0x05, 0x05, 0x00, 0x03, 0x07, 0x01, 0x01
        /*0010*/ 	.byte	0x02, 0x03, 0x00, 0x00, 0x02, 0x06, 0x01, 0x00, 0x04, 0x0b, 0x08, 0x00, 0x01, 0x00, 0x00, 0x00
        /*0020*/ 	.byte	0x00, 0x00, 0x00, 0x00


//--------------------- .nv.info._Z12align1threadPPcS0_PdiiiPiS2_PS1_S3_S3_S3_ --------------------------
	.section	.nv.info._Z12align1threadPPcS0_PdiiiPiS2_PS1_S3_S3_S3_,"",@"SHT_CUDA_INFO"
	.sectionflags	@""
	.align	4


	//----- nvinfo : EIATTR_CUDA_API_VERSION
	.align		4
        /*0000*/ 	.byte	0x04, 0x37
        /*0002*/ 	.short	(.L_40 - .L_39)
.L_39:
        /*0004*/ 	.word	0x00000082


	//----- nvinfo : EIATTR_KPARAM_INFO
	.align		4
.L_40:
        /*0008*/ 	.byte	0x04, 0x17
        /*000a*/ 	.short	(.L_42 - .L_41)
.L_41:
        /*000c*/ 	.word	0x00000000
        /*0010*/ 	.short	0x000b
        /*0012*/ 	.short	0x0050
        /*0014*/ 	.byte	0x00, 0xf5, 0x21, 0x00


	//----- nvinfo : EIATTR_KPARAM_INFO
	.align		4
.L_42:
        /*0018*/ 	.byte	0x04, 0x17
        /*001a*/ 	.short	(.L_44 - .L_43)
.L_43:
        /*001c*/ 	.word	0x00000000
        /*0020*/ 	.short	0x000a
        /*0022*/ 	.short	0x0048
        /*0024*/ 	.byte	0x00, 0xf5, 0x21, 0x00


	//----- nvinfo : EIATTR_KPARAM_INFO
	.align		4
.L_44:
        /*0028*/ 	.byte	0x04, 0x17
        /*002a*/ 	.short	(.L_46 - .L_45)
.L_45:
        /*002c*/ 	.word	0x00000000
        /*0030*/ 	.short	0x0009
        /*0032*/ 	.short	0x0040
        /*0034*/ 	.byte	0x00, 0xf5, 0x21, 0x00


	//----- nvinfo : EIATTR_KPARAM_INFO
	.align		4
.L_46:
        /*0038*/ 	.byte	0x04, 0x17
        /*003a*/ 	.short	(.L_48 - .L_47)
.L_47:
        /*003c*/ 	.word	0x00000000
        /*0040*/ 	.short	0x0008
        /*0042*/ 	.short	0x0038
        /*0044*/ 	.byte	0x00, 0xf5, 0x21, 0x00


	//----- nvinfo : EIATTR_KPARAM_INFO
	.align		4
.L_48:
        /*0048*/ 	.byte	0x04, 0x17
        /*004a*/ 	.short	(.L_50 - .L_49)
.L_49:
        /*004c*/ 	.word	0x00000000
        /*0050*/ 	.short	0x0007
        /*0052*/ 	.short	0x0030
        /*0054*/ 	.byte	0x00, 0xf5, 0x21, 0x00


	//----- nvinfo : EIATTR_KPARAM_INFO
	.align		4
.L_50:
        /*0058*/ 	.byte	0x04, 0x17
        /*005a*/ 	.short	(.L_52 - .L_51)
.L_51:
        /*005c*/ 	.word	0x00000000
        /*0060*/ 	.short	0x0006
        /*0062*/ 	.short	0x0028
        /*0064*/ 	.byte	0x00, 0xf5, 0x21, 0x00


	//----- nvinfo : EIATTR_KPARAM_INFO
	.align		4
.L_52:
        /*0068*/ 	.byte	0x04, 0x17
        /*006a*/ 	.short	(.L_54 - .L_53)
.L_53:
        /*006c*/ 	.word	0x00000000
        /*0070*/ 	.short	0x0005
        /*0072*/ 	.short	0x0020
        /*0074*/ 	.byte	0x00, 0xf0, 0x11, 0x00


	//----- nvinfo : EIATTR_KPARAM_INFO
	.align		4
.L_54:
        /*0078*/ 	.byte	0x04, 0x17
        /*007a*/ 	.short	(.L_56 - .L_55)
.L_55:
        /*007c*/ 	.word	0x00000000
        /*0080*/ 	.short	0x0004
        /*0082*/ 	.short	0x001c
        /*0084*/ 	.byte	0x00, 0xf0, 0x11, 0x00


	//----- nvinfo : EIATTR_KPARAM_INFO
	.align		4
.L_56:
        /*0088*/ 	.byte	0x04, 0x17
        /*008a*/ 	.short	(.L_58 - .L_57)
.L_57:
        /*008c*/ 	.word	0x00000000
        /*0090*/ 	.short	0x0003
        /*0092*/ 	.short	0x0018
        /*0094*/ 	.byte	0x00, 0xf0, 0x11, 0x00


	//----- nvinfo : EIATTR_KPARAM_INFO
	.align		4
.L_58:
        /*0098*/ 	.byte	0x04, 0x17
        /*009a*/ 	.short	(.L_60 - .L_59)
.L_59:
        /*009c*/ 	.word	0x00000000
        /*00a0*/ 	.short	0x0002
        /*00a2*/ 	.short	0x0010
        /*00a4*/ 	.byte	0x00, 0xf5, 0x21, 0x00


	//----- nvinfo : EIATTR_KPARAM_INFO
	.align		4
.L_60:
        /*00a8*/ 	.byte	0x04, 0x17
        /*00aa*/ 	.short	(.L_62 - .L_61)
.L_61:
        /*00ac*/ 	.word	0x00000000
        /*00b0*/ 	.short	0x0001
        /*00b2*/ 	.short	0x0008
        /*00b4*/ 	.byte	0x00, 0xf5, 0x21, 0x00


	//----- nvinfo : EIATTR_KPARAM_INFO
	.align		4
.L_62:
        /*00b8*/ 	.byte	0x04, 0x17
        /*00ba*/ 	.short	(.L_64 - .L_63)
.L_63:
        /*00bc*/ 	.word	0x00000000
        /*00c0*/ 	.short	0x0000
        /*00c2*/ 	.short	0x0000
        /*00c4*/ 	.byte	0x00, 0xf5, 0x21, 0x00


	//----- nvinfo : EIATTR_SPARSE_MMA_MASK
	.align		4
.L_64:
        /*00c8*/ 	.byte	0x03, 0x50
        /*00ca*/ 	.short	0x0000


	//----- nvinfo : EIATTR_MAXREG_COUNT
	.align		4
        /*00cc*/ 	.byte	0x03, 0x1b
        /*00ce*/ 	.short	0x00ff


	//----- nvinfo : EIATTR_EXTERNS
	.align		4
        /*00d0*/ 	.byte	0x04, 0x0f
        /*00d2*/ 	.short	(.L_66 - .L_65)


	//   ....[0]....
	.align		4
.L_65:
        /*00d4*/ 	.word	index@(vprintf)


	//----- nvinfo : EIATTR_MERCURY_ISA_VERSION
	.align		4
.L_66:
        /*00d8*/ 	.byte	0x03, 0x5f
        /*00da*/ 	.short	0x0101


	//----- nvinfo : EIATTR_VRC_CTA_INIT_COUNT
	.align		4
        /*00dc*/ 	.byte	0x02, 0x4a
	.zero		1
	.zero		1


	//----- nvinfo : EIATTR_SYSCALL_OFFSETS
	.align		4
        /*00e0*/ 	.byte	0x04, 0x46
        /*00e2*/ 	.short	(.L_68 - .L_67)


	//   ....[0]....
.L_67:
        /*00e4*/ 	.word	0x00000840


	//   ....[1]....
        /*00e8*/ 	.word	0x000008e0


	//   ....[2]....
        /*00ec*/ 	.word	0x00000980


	//   ....[3]....
        /*00f0*/ 	.word	0x00000b90


	//   ....[4]....
        /*00f4*/ 	.word	0x00000c30


	//   ....[5]....
        /*00f8*/ 	.word	0x00000cd0


	//   ....[6]....
        /*00fc*/ 	.word	0x00001000


	//   ....[7]....
        /*0100*/ 	.word	0x00001090


	//   ....[8]....
        /*0104*/ 	.word	0x00001120


	//   ....[9]....
        /*0108*/ 	.word	0x00001480


	//   ....[10]....
        /*010c*/ 	.word	0x00001720


	//   ....[11]....
        /*0110*/ 	.word	0x000017b0


	//   ....[12]....
        /*0114*/ 	.word	0x00001900


	//   ....[13]....
        /*0118*/ 	.word	0x00001b80


	//   ....[14]....
        /*011c*/ 	.word	0x00001c20


	//   ....[15]....
        /*0120*/ 	.word	0x00001d50


	//   ....[16]....
        /*0124*/ 	.word	0x00001fd0


	//   ....[17]....
        /*0128*/ 	.word	0x00002080


	//----- nvinfo : EIATTR_EXIT_INSTR_OFFSETS
	.align		4
.L_68:
        /*012c*/ 	.byte	0x04, 0x1c
        /*012e*/ 	.short	(.L_70 - .L_69)


	//   ....[0]....
.L_69:
        /*0130*/ 	.word	0x000000a0


	//   ....[1]....
        /*0134*/ 	.word	0x00002c50


	//----- nvinfo : EIATTR_CRS_STACK_SIZE
	.align		4
.L_70:
        /*0138*/ 	.byte	0x04, 0x1e
        /*013a*/ 	.short	(.L_72 - .L_71)
.L_71:
        /*013c*/ 	.word	0x00000000


	//----- nvinfo : EIATTR_CBANK_PARAM_SIZE
	.align		4
.L_72:
        /*0140*/ 	.byte	0x03, 0x19
        /*0142*/ 	.short	0x0058


	//----- nvinfo : EIATTR_PARAM_CBANK
	.align		4
        /*0144*/ 	.byte	0x04, 0x0a
        /*0146*/ 	.short	(.L_74 - .L_73)
	.align		4
.L_73:
        /*0148*/ 	.word	index@(.nv.constant0._Z12align1threadPPcS0_PdiiiPiS2_PS1_S3_S3_S3_)
        /*014c*/ 	.short	0x0380
        /*014e*/ 	.short	0x0058


	//----- nvinfo : EIATTR_SW_WAR
	.align		4
.L_74:
        /*0150*/ 	.byte	0x04, 0x36
        /*0152*/ 	.short	(.L_76 - .L_75)
.L_75:
        /*0154*/ 	.word	0x00000008
.L_76:


//--------------------- .nv.info._Z10alignPairsPPcS0_iii --------------------------
	.section	.nv.info._Z10alignPairsPPcS0_iii,"",@"SHT_CUDA_INFO"
	.sectionflags	@""
	.align	4


	//----- nvinfo : EIATTR_CUDA_API_VERSION
	.align		4
        /*0000*/ 	.byte	0x04, 0x37
        /*0002*/ 	.short	(.L_78 - .L_77)
.L_77:
        /*0004*/ 	.word	0x00000082


	//----- nvinfo : EIATTR_KPARAM_INFO
	.align		4
.L_78:
        /*0008*/ 	.byte	0x04, 0x17
        /*000a*/ 	.short	(.L_80 - .L_79)
.L_79:
        /*000c*/ 	.word	0x00000000
        /*0010*/ 	.short	0x0004
        /*0012*/ 	.short	0x0018
        /*0014*/ 	.byte	0x00, 0xf0, 0x11, 0x00


	//----- nvinfo : EIATTR_KPARAM_INFO
	.align		4
.L_80:
        /*0018*/ 	.byte	0x04, 0x17
        /*001a*/ 	.short	(.L_82 - .L_81)
.L_81:
        /*001c*/ 	.word	0x00000000
        /*0020*/ 	.short	0x0003
        /*0022*/ 	.short	0x0014
        /*0024*/ 	.byte	0x00, 0xf0, 0x11, 0x00


	//----- nvinfo : EIATTR_KPARAM_INFO
	.align		4
.L_82:
        /*0028*/ 	.byte	0x04, 0x17
        /*002a*/ 	.short	(.L_84 - .L_83)
.L_83:
        /*002c*/ 	.word	0x00000000
        /*0030*/ 	.short	0x0002
        /*0032*/ 	.short	0x0010
        /*0034*/ 	.byte	0x00, 0xf0, 0x11, 0x00


	//----- nvinfo : EIATTR_KPARAM_INFO
	.align		4
.L_84:
        /*0038*/ 	.byte	0x04, 0x17
        /*003a*/ 	.short	(.L_86 - .L_85)
.L_85:
        /*003c*/ 	.word	0x00000000
        /*0040*/ 	.short	0x0001
        /*0042*/ 	.short	0x0008
        /*0044*/ 	.byte	0x00, 0xf5, 0x21, 0x00


	//----- nvinfo : EIATTR_KPARAM_INFO
	.align		4
.L_86:
        /*0048*/ 	.byte	0x04, 0x17
        /*004a*/ 	.short	(.L_88 - .L_87)
.L_87:
        /*004c*/ 	.word	0x00000000
        /*0050*/ 	.short	0x0000
        /*0052*/ 	.short	0x0000
        /*0054*/ 	.byte	0x00, 0xf5, 0x21, 0x00


	//----- nvinfo : EIATTR_SPARSE_MMA_MASK
	.align		4
.L_88:
        /*0058*/ 	.byte	0x03, 0x50
        /*005a*/ 	.short	0x0000


	//----- nvinfo : EIATTR_MAXREG_COUNT
	.align		4
        /*005c*/ 	.byte	0x03, 0x1b
        /*005e*/ 	.short	0x00ff


	//----- nvinfo : EIATTR_EXTERNS
	.align		4
        /*0060*/ 	.byte	0x04, 0x0f
        /*0062*/ 	.short	(.L_90 - .L_89)


	//   ....[0]....
	.align		4
.L_89:
        /*0064*/ 	.word	index@(vprintf)


	//----- nvinfo : EIATTR_MERCURY_ISA_VERSION
	.align		4
.L_90:
        /*0068*/ 	.byte	0x03, 0x5f
        /*006a*/ 	.short	0x0101


	//----- nvinfo : EIATTR_VRC_CTA_INIT_COUNT
	.align		4
        /*006c*/ 	.byte	0x02, 0x4a
	.zero		1
	.zero		1


	//----- nvinfo : EIATTR_SYSCALL_OFFSETS
	.align		4
        /*0070*/ 	.byte	0x04, 0x46
        /*0072*/ 	.short	(.L_92 - .L_91)


	//   ....[0]....
.L_91:
        /*0074*/ 	.word	0x00000390


	//----- nvinfo : EIATTR_EXIT_INSTR_OFFSETS
	.align		4
.L_92:
        /*0078*/ 	.byte	0x04, 0x1c
        /*007a*/ 	.short	(.L_94 - .L_93)


	//   ....[0]....
.L_93:
        /*007c*/ 	.word	0x000000a0


	//   ....[1]....
        /*0080*/ 	.word	0x000003a0


	//----- nvinfo : EIATTR_CBANK_PARAM_SIZE
	.align		4
.L_94:
        /*0084*/ 	.byte	0x03, 0x19
        /*0086*/ 	.short	0x001c


	//----- nvinfo : EIATTR_PARAM_CBANK
	.align		4
        /*0088*/ 	.byte	0x04, 0x0a
        /*008a*/ 	.short	(.L_96 - .L_95)
	.align		4
.L_95:
        /*008c*/ 	.word	index@(.nv.constant0._Z10alignPairsPPcS0_iii)
        /*0090*/ 	.short	0x0380
        /*0092*/ 	.short	0x001c


	//----- nvinfo : EIATTR_SW_WAR
	.align		4
.L_96:
        /*0094*/ 	.byte	0x04, 0x36
        /*0096*/ 	.short	(.L_98 - .L_97)
.L_97:
        /*0098*/ 	.word	0x00000008
.L_98:


//--------------------- .nv.info._Z9setRESULTPdi  --------------------------
	.section	.nv.info._Z9setRESULTPdi,"",@"SHT_CUDA_INFO"
	.sectionflags	@""
	.align	4


	//----- nvinfo : EIATTR_CUDA_API_VERSION
	.align		4
        /*0000*/ 	.byte	0x04, 0x37
        /*0002*/ 	.short	(.L_100 - .L_99)
.L_99:
        /*0004*/ 	.word	0x00000082


	//----- nvinfo : EIATTR_KPARAM_INFO
	.align		4
.L_100:
        /*0008*/ 	.byte	0x04, 0x17
        /*000a*/ 	.short	(.L_102 - .L_101)
.L_101:
        /*000c*/ 	.word	0x00000000
        /*0010*/ 	.short	0x0001
        /*0012*/ 	.short	0x0008
        /*0014*/ 	.byte	0x00, 0xf0, 0x11, 0x00


	//----- nvinfo : EIATTR_KPARAM_INFO
	.align		4
.L_102:
        /*0018*/ 	.byte	0x04, 0x17
        /*001a*/ 	.short	(.L_104 - .L_103)
.L_103:
        /*001c*/ 	.word	0x00000000
        /*0020*/ 	.short	0x0000
        /*0022*/ 	.short	0x0000
        /*0024*/ 	.byte	0x00, 0xf5, 0x21, 0x00


	//----- nvinfo : EIATTR_SPARSE_MMA_MASK
	.align		4
.L_104:
        /*0028*/ 	.byte	0x03, 0x50
        /*002a*/ 	.short	0x0000


	//----- nvinfo : EIATTR_MAXREG_COUNT
	.align		4
        /*002c*/ 	.byte	0x03, 0x1b
        /*002e*/ 	.short	0x00ff


	//----- nvinfo : EIATTR_EXTERNS
	.align		4
        /*0030*/ 	.byte	0x04, 0x0f
        /*0032*/ 	.short	(.L_106 - .L_105)


	//   ....[0]....
	.align		4
.L_105:
        /*0034*/ 	.word	index@(vprintf)


	//----- nvinfo : EIATTR_MERCURY_ISA_VERSION
	.align		4
.L_106:
        /*0038*/ 	.byte	0x03, 0x5f
        /*003a*/ 	.short	0x0101


	//----- nvinfo : EIATTR_VRC_CTA_INIT_COUNT
	.align		4
        /*003c*/ 	.byte	0x02, 0x4a
	.zero		1
	.zero		1


	//----- nvinfo : EIATTR_SYSCALL_OFFSETS
	.align		4
        /*0040*/ 	.byte	0x04, 0x46
        /*0042*/ 	.short	(.L_108 - .L_107)


	//   ....[0]....
.L_107:
        /*0044*/ 	.word	0x00000540


	//----- nvinfo : EIATTR_EXIT_INSTR_OFFSETS
	.align		4
.L_108:
        /*0048*/ 	.byte	0x04, 0x1c
        /*004a*/ 	.short	(.L_110 - .L_109)


	//   ....[0]....
.L_109:
        /*004c*/ 	.word	0x00000550


	//----- nvinfo : EIATTR_CBANK_PARAM_SIZE
	.align		4
.L_110:
        /*0050*/ 	.byte	0x03, 0x19
        /*0052*/ 	.short	0x000c


	//----- nvinfo : EIATTR_PARAM_CBANK
	.align		4
        /*0054*/ 	.byte	0x04, 0x0a
        /*0056*/ 	.short	(.L_112 - .L_111)
	.align		4
.L_111:
        /*0058*/ 	.word	index@(.nv.constant0._Z9setRESULTPdi)
        /*005c*/ 	.short	0x0380
        /*005e*/ 	.short	0x000c


	//----- nvinfo : EIATTR_SW_WAR
	.align		4
.L_112:
        /*0060*/ 	.byte	0x04, 0x36
        /*0062*/ 	.short	(.L_114 - .L_113)
.L_113:
        /*0064*/ 	.word	0x00000008
.L_114:


//--------------------- .nv.info._Z10printREADSPPci --------------------------
	.section	.nv.info._Z10printREADSPPci,"",@"SHT_CUDA_INFO"
	.sectionflags	@""
	.align	4


	//----- nvinfo : EIATTR_CUDA_API_VERSION
	.align		4
        /*0000*/ 	.byte	0x04, 0x37
        /*0002*/ 	.short	(.L_116 - .L_115)
.L_115:
        /*0004*/ 	.word	0x00000082


	//----- nvinfo : EIATTR_KPARAM_INFO
	.align		4
.L_116:
        /*0008*/ 	.byte	0x04, 0x17
        /*000a*/ 	.short	(.L_118 - .L_117)
.L_117:
        /*000c*/ 	.word	0x00000000
        /*0010*/ 	.short	0x0001
        /*0012*/ 	.short	0x0008
        /*0014*/ 	.byte	0x00, 0xf0, 0x11, 0x00


	//----- nvinfo : EIATTR_KPARAM_INFO
	.align		4
.L_118:
        /*0018*/ 	.byte	0x04, 0x17
        /*001a*/ 	.short	(.L_120 - .L_119)
.L_119:
        /*001c*/ 	.word	0x00000000
        /*0020*/ 	.short	0x0000
        /*0022*/ 	.short	0x0000
        /*0024*/ 	.byte	0x00, 0xf5, 0x21, 0x00


	//----- nvinfo : EIATTR_SPARSE_MMA_MASK
	.align		4
.L_120:
        /*0028*/ 	.byte	0x03, 0x50
        /*002a*/ 	.short	0x0000


	//----- nvinfo : EIATTR_MAXREG_COUNT
	.align		4
        /*002c*/ 	.byte	0x03, 0x1b
        /*002e*/ 	.short	0x00ff


	//----- nvinfo : EIATTR_EXTERNS
	.align		4
        /*0030*/ 	.byte	0x04, 0x0f
        /*0032*/ 	.short	(.L_122 - .L_121)


	//   ....[0]....
	.align		4
.L_121:
        /*0034*/ 	.word	index@(vprintf)


	//----- nvinfo : EIATTR_MERCURY_ISA_VERSION
	.align		4
.L_122:
        /*0038*/ 	.byte	0x03, 0x5f
        /*003a*/ 	.short	0x0101


	//----- nvinfo : EIATTR_VRC_CTA_INIT_COUNT
	.align		4
        /*003c*/ 	.byte	0x02, 0x4a
	.zero		1
	.zero		1


	//----- nvinfo : EIATTR_SYSCALL_OFFSETS
	.align		4
        /*0040*/ 	.byte	0x04, 0x46
        /*0042*/ 	.short	(.L_124 - .L_123)


	//   ....[0]....
.L_123:
        /*0044*/ 	.word	0x00000250


	//   ....[1]....
        /*0048*/ 	.word	0x000002f0


	//   ....[2]....
        /*004c*/ 	.word	0x00000390


	//   ....[3]....
        /*0050*/ 	.word	0x00000430


	//   ....[4]....
        /*0054*/ 	.word	0x000004d0


	//   ....[5]....
        /*0058*/ 	.word	0x00000570


	//   ....[6]....
        /*005c*/ 	.word	0x00000610


	//   ....[7]....
        /*0060*/ 	.word	0x000006b0


	//   ....[8]....
        /*0064*/ 	.word	0x00000750


	//   ....[9]....
        /*0068*/ 	.word	0x000007f0


	//   ....[10]....
        /*006c*/ 	.word	0x00000890


	//   ....[11]....
        /*0070*/ 	.word	0x00000930


	//   ....[12]....
        /*0074*/ 	.word	0x000009d0


	//   ....[13]....
        /*0078*/ 	.word	0x00000a70


	//   ....[14]....
        /*007c*/ 	.word	0x00000b10


	//   ....[15]....
        /*0080*/ 	.word	0x00000bb0


	//   ....[16]....
        /*0084*/ 	.word	0x00000d40


	//   ....[17]....
        /*0088*/ 	.word	0x00000de0


	//   ....[18]....
        /*008c*/ 	.word	0x00000e80


	//   ....[19]....
        /*0090*/ 	.word	0x00000f20


	//   ....[20]....
        /*0094*/ 	.word	0x00000fc0


	//   ....[21]....
        /*0098*/ 	.word	0x00001060


	//   ....[22]....
        /*009c*/ 	.word	0x00001100


	//   ....[23]....
        /*00a0*/ 	.word	0x000011a0


	//   ....[24]....
        /*00a4*/ 	.word	0x000012e0


	//   ....[25]....
        /*00a8*/ 	.word	0x00001380


	//   ....[26]....
        /*00ac*/ 	.word	0x00001420


	//   ....[27]....
        /*00b0*/ 	.word	0x000014c0


	//   ....[28]....
        /*00b4*/ 	.word	0x00001620


	//   ....[29]....
        /*00b8*/ 	.word	0x000016f0


	//----- nvinfo : EIATTR_EXIT_INSTR_OFFSETS
	.align		4
.L_124:
        /*00bc*/ 	.byte	0x04, 0x1c
        /*00be*/ 	.short	(.L_126 - .L_125)


	//   ....[0]....
.L_125:
        /*00c0*/ 	.word	0x00001700


	//----- nvinfo : EIATTR_CRS_STACK_SIZE
	.align		4
.L_126:
        /*00c4*/ 	.byte	0x04, 0x1e
        /*00c6*/ 	.short	(.L_128 - .L_127)
.L_127:
        /*00c8*/ 	.word	0x00000000


	//----- nvinfo : EIATTR_CBANK_PARAM_SIZE
	.align		4
.L_128:
        /*00cc*/ 	.byte	0x03, 0x19
        /*00ce*/ 	.short	0x000c


	//----- nvinfo : EIATTR_PARAM_CBANK
	.align		4
        /*00d0*/ 	.byte	0x04, 0x0a
        /*00d2*/ 	.short	(.L_130 - .L_129)
	.align		4
.L_129:
        /*00d4*/ 	.word	index@(.nv.constant0._Z10printREADSPPci)
        /*00d8*/ 	.short	0x0380
        /*00da*/ 	.short	0x000c


	//----- nvinfo : EIATTR_SW_WAR
	.align		4
.L_130:
        /*00dc*/ 	.byte	0x04, 0x36
        /*00de*/ 	.short	(.L_132 - .L_131)
.L_131:
        /*00e0*/ 	.word	0x00000008
.L_132:


//--------------------- .nv.info._Z9printTestv    --------------------------
	.section	.nv.info._Z9printTestv,"",@"SHT_CUDA_INFO"
	.sectionflags	@""
	.align	4


	//----- nvinfo : EIATTR_CUDA_API_VERSION
	.align		4
        /*0000*/ 	.byte	0x04, 0x37
        /*0002*/ 	.short	(.L_134 - .L_133)
.L_133:
        /*0004*/ 	.word	0x00000082


	//----- nvinfo : EIATTR_SPARSE_MMA_MASK
	.align		4
.L_134:
        /*0008*/ 	.byte	0x03, 0x50
        /*000a*/ 	.short	0x0000


	//----- nvinfo : EIATTR_MAXREG_COUNT
	.align		4
        /*000c*/ 	.byte	0x03, 0x1b
        /*000e*/ 	.short	0x00ff


	//----- nvinfo : EIATTR_EXTERNS
	.align		4
        /*0010*/ 	.byte	0x04, 0x0f
        /*0012*/ 	.short	(.L_136 - .L_135)


	//   ....[0]....
	.align		4
.L_135:
        /*0014*/ 	.word	index@(vprintf)


	//----- nvinfo : EIATTR_MERCURY_ISA_VERSION
	.align		4
.L_136:
        /*0018*/ 	.byte	0x03, 0x5f
        /*001a*/ 	.short	0x0101


	//----- nvinfo : EIATTR_VRC_CTA_INIT_COUNT
	.align		4
        /*001c*/ 	.byte	0x02, 0x4a
	.zero		1
	.zero		1


	//----- nvinfo : EIATTR_SYSCALL_OFFSETS
	.align		4
        /*0020*/ 	.byte	0x04, 0x46
        /*0022*/ 	.short	(.L_138 - .L_137)


	//   ....[0]....
.L_137:
        /*0024*/ 	.word	0x00000080


	//----- nvinfo : EIATTR_EXIT_INSTR_OFFSETS
	.align		4
.L_138:
        /*0028*/ 	.byte	0x04, 0x1c
        /*002a*/ 	.short	(.L_140 - .L_139)


	//   ....[0]....
.L_139:
        /*002c*/ 	.word	0x00000090


	//----- nvinfo : EIATTR_SW_WAR
	.align		4
.L_140:
        /*0030*/ 	.byte	0x04, 0x36
        /*0032*/ 	.short	(.L_142 - .L_141)
.L_141:
        /*0034*/ 	.word	0x00000008
.L_142:


//--------------------- .nv.callgraph             --------------------------
	.section	.nv.callgraph,"",@"SHT_CUDA_CALLGRAPH"
	.align	4
	.sectionentsize	8
	.align		4
        /*0000*/ 	.word	0x00000000
	.align		4
        /*0004*/ 	.word	0xffffffff
	.align		4
        /*0008*/ 	.word	index@(_Z12align1threadPPcS0_PdiiiPiS2_PS1_S3_S3_S3_)
	.align		4
        /*000c*/ 	.word	index@(vprintf)
	.align		4
        /*0010*/ 	.word	index@(_Z10alignPairsPPcS0_iii)
	.align		4
        /*0014*/ 	.word	index@(vprintf)
	.align		4
        /*0018*/ 	.word	index@(_Z9setRESULTPdi)
	.align		4
        /*001c*/ 	.word	index@(vprintf)
	.align		4
        /*0020*/ 	.word	index@(_Z10printREADSPPci)
	.align		4
        /*0024*/ 	.word	index@(vprintf)
	.align		4
        /*0028*/ 	.word	index@(_Z9printTestv)
	.align		4
        /*002c*/ 	.word	index@(vprintf)
	.align		4
        /*0030*/ 	.word	0x00000000
	.align		4
        /*0034*/ 	.word	0xfffffffe
	.align		4
        /*0038*/ 	.word	0x00000000
	.align		4
        /*003c*/ 	.word	0xfffffffd
	.align		4
        /*0040*/ 	.word	0x00000000
	.align		4
        /*0044*/ 	.word	0xfffffffc


//--------------------- .nv.constant4             --------------------------
	.section	.nv.constant4,"a",@progbits
	.align	8
	.align		8
.nv.constant4:
        /*0000*/ 	.dword	vprintf
	.align		8
        /*0008*/ 	.dword	$str
	.align		8
        /*0010*/ 	.dword	$str$1
	.align		8
        /*0018*/ 	.dword	$str$2
	.align		8
        /*0020*/ 	.dword	$str$3
	.align		8
        /*0028*/ 	.dword	$str$4
	.align		8
        /*0030*/ 	.dword	$str$5
	.align		8
        /*0038*/ 	.dword	$str$6


//--------------------- .text._Z12align1threadPPcS0_PdiiiPiS2_PS1_S3_S3_S3_ --------------------------
	.section	.text._Z12align1threadPPcS0_PdiiiPiS2_PS1_S3_S3_S3_,"ax",@progbits
	.align	128
        .global         _Z12align1threadPPcS0_PdiiiPiS2_PS1_S3_S3_S3_
        .type           _Z12align1threadPPcS0_PdiiiPiS2_PS1_S3_S3_S3_,@function
        .size           _Z12align1threadPPcS0_PdiiiPiS2_PS1_S3_S3_S3_,(.L_x_103 - _Z12align1threadPPcS0_PdiiiPiS2_PS1_S3_S3_S3_)
        .other          _Z12align1threadPPcS0_PdiiiPiS2_PS1_S3_S3_S3_,@"STO_CUDA_ENTRY STV_DEFAULT"
_Z12align1threadPPcS0_PdiiiPiS2_PS1_S3_S3_S3_:
.text._Z12align1threadPPcS0_PdiiiPiS2_PS1_S3_S3_S3_:
[----:B------:R-:W0:Y:S08]  /*0000*/  LDC R1, c[0x0][0x37c] ;  /* 0x0000df00ff017b82 */ /* 0x000e300000000800 */
[----:B------:R-:W-:Y:S01]  /*0010*/  S2UR UR38, SR_CTAID.X ;  /* 0x00000000002679c3 */ /* 0x000fe20000002500 */
[----:B------:R-:W1:Y:S01]  /*0020*/  LDCU UR6, c[0x0][0x398] ;  /* 0x00007300ff0677ac */ /* 0x000e620008000800 */
[----:B0-----:R-:W-:-:S06]  /*0030*/  VIADD R1, R1, 0xfffffff8 ;  /* 0xfffffff801017836 */ /* 0x001fcc0000000000 */
[----:B------:R-:W-:Y:S08]  /*0040*/  S2UR UR4, SR_CTAID.Y ;  /* 0x00000000000479c3 */ /* 0x000ff00000002600 */
[----:B------:R-:W0:Y:S02]  /*0050*/  S2UR UR5, SR_CTAID.Z ;  /* 0x00000000000579c3 */ /* 0x000e240000002700 */
[----:B0-----:R-:W-:Y:S01]  /*0060*/  UIADD3 UR38, UPT, UPT, UR5, UR38, UR4 ;  /* 0x0000002605267290 */ /* 0x001fe2000fffe004 */
[----:B------:R-:W-:-:S03]  /*0070*/  R2UR UR4, R1 ;  /* 0x00000000010472ca */ /* 0x000fc600000e0000 */
[----:B-1----:R-:W-:-:S06]  /*0080*/  UISETP.GE.AND UP0, UPT, UR38, UR6, UPT ;  /* 0x000000062600728c */ /* 0x002fcc000bf06270 */
[----:B------:R-:W-:-:S13]  /*0090*/  PLOP3.LUT P0, PT, PT, PT, UP0, 0x80, 0x8 ;  /* 0x000000000008781c */ /* 0x000fda0003f0f008 */
[----:B------:R-:W-:Y:S05]  /*00a0*/  @P0 EXIT ;  /* 0x000000000000094d */ /* 0x000fea0003800000 */
[----:B------:R-:W0:Y:S01]  /*00b0*/  LDC R8, c[0x0][0x39c] ;  /* 0x0000e700ff087b82 */ /* 0x000e220000000800 */
[----:B------:R-:W1:Y:S01]  /*00c0*/  LDCU.64 UR36, c[0x0][0x358] ;  /* 0x00006b00ff2477ac */ /* 0x000e620008000a00 */
[----:B0-----:R-:W-:-:S04]  /*00d0*/  IABS R5, R8 ;  /* 0x0000000800057213 */ /* 0x001fc80000000000 */
[----:B------:R-:W0:Y:S08]  /*00e0*/  I2F.RP R0, R5 ;  /* 0x0000000500007306 */ /* 0x000e300000209400 */
[----:B0-----:R-:W0:Y:S02]  /*00f0*/  MUFU.RCP R0, R0 ;  /* 0x0000000000007308 */ /* 0x001e240000001000 */
[----:B0-----:R-:W-:-:S06]  /*0100*/  VIADD R2, R0, 0xffffffe ;  /* 0x0ffffffe00027836 */ /* 0x001fcc0000000000 */
[----:B------:R0:W2:Y:S02]  /*0110*/  F2I.FTZ.U32.TRUNC.NTZ R3, R2 ;  /* 0x0000000200037305 */ /* 0x0000a4000021f000 */
[----:B0-----:R-:W-:Y:S02]  /*0120*/  IMAD.MOV.U32 R2, RZ, RZ, RZ ;  /* 0x000000ffff027224 */ /* 0x001fe400078e00ff */
[----:B--2---:R-:W-:-:S04]  /*0130*/  IMAD.MOV R4, RZ, RZ, -R3 ;  /* 0x000000ffff047224 */ /* 0x004fc800078e0a03 */
[----:B------:R-:W-:Y:S01]  /*0140*/  IMAD R7, R4, R5, RZ ;  /* 0x0000000504077224 */ /* 0x000fe200078e02ff */
[----:B------:R-:W-:-:S03]  /*0150*/  IABS R4, UR38 ;  /* 0x0000002600047c13 */ /* 0x000fc60008000000 */
[----:B------:R-:W-:Y:S02]  /*0160*/  IMAD.HI.U32 R3, R3, R7, R2 ;  /* 0x0000000703037227 */ /* 0x000fe400078e0002 */
[----:B------:R-:W0:Y:S04]  /*0170*/  LDC.64 R6, c[0x0][0x3a8] ;  /* 0x0000ea00ff067b82 */ /* 0x000e280000000a00 */
[----:B------:R-:W-:-:S04]  /*0180*/  IMAD.HI.U32 R2, R3, R4, RZ ;  /* 0x0000000403027227 */ /* 0x000fc800078e00ff */
[----:B------:R-:W-:-:S04]  /*0190*/  IMAD.MOV R0, RZ, RZ, -R2 ;  /* 0x000000ffff007224 */ /* 0x000fc800078e0a02 */
[----:B------:R-:W-:-:S05]  /*01a0*/  IMAD R0, R5, R0, R4 ;  /* 0x0000000005007224 */ /* 0x000fca00078e0204 */
[----:B------:R-:W-:-:S13]  /*01b0*/  ISETP.GT.U32.AND P1, PT, R5, R0, PT ;  /* 0x000000000500720c */ /* 0x000fda0003f24070 */
[----:B------:R-:W-:Y:S02]  /*01c0*/  @!P1 IMAD.IADD R0, R0, 0x1, -R5 ;  /* 0x0000000100009824 */ /* 0x000fe400078e0a05 */
[----:B------:R-:W-:Y:S01]  /*01d0*/  @!P1 VIADD R2, R2, 0x1 ;  /* 0x0000000102029836 */ /* 0x000fe20000000000 */
[----:B------:R-:W-:Y:S02]  /*01e0*/  ISETP.NE.AND P1, PT, R8, RZ, PT ;  /* 0x000000ff0800720c */ /* 0x000fe40003f25270 */
[----:B------:R-:W-:Y:S02]  /*01f0*/  ISETP.GE.U32.AND P0, PT, R0, R5, PT ;  /* 0x000000050000720c */ /* 0x000fe40003f06070 */
[----:B------:R-:W-:Y:S01]  /*0200*/  LOP3.LUT R0, R8, UR38, RZ, 0x3c, !PT ;  /* 0x0000002608007c12 */ /* 0x000fe2000f8e3cff */
[----:B------:R-:W2:Y:S03]  /*0210*/  LDC.64 R4, c[0x0][0x3b0] ;  /* 0x0000ec00ff047b82 */ /* 0x000ea60000000a00 */
[----:B------:R-:W-:-:S07]  /*0220*/  ISETP.GE.AND P2, PT, R0, RZ, PT ;  /* 0x000000ff0000720c */ /* 0x000fce0003f46270 */
[----:B------:R-:W-:-:S06]  /*0230*/  @P0 IADD3 R2, PT, PT, R2, 0x1, RZ ;  /* 0x0000000102020810 */ /* 0x000fcc0007ffe0ff */
[----:B------:R-:W-:Y:S01]  /*0240*/  @!P2 IMAD.MOV R2, RZ, RZ, -R2 ;  /* 0x000000ffff02a224 */ /* 0x000fe200078e0a02 */
[----:B------:R-:W-:-:S05]  /*0250*/  @!P1 LOP3.LUT R2, RZ, R8, RZ, 0x33, !PT ;  /* 0x00000008ff029212 */ /* 0x000fca00078e33ff */
[----:B0-----:R-:W-:-:S06]  /*0260*/  IMAD.WIDE R6, R2, 0x4, R6 ;  /* 0x0000000402067825 */ /* 0x001fcc00078e0206 */
[----:B-1----:R-:W3:Y:S01]  /*0270*/  LDG.E R6, desc[UR36][R6.64] ;  /* 0x0000002406067981 */ /* 0x002ee2000c1e1900 */
[----:B------:R-:W-:-:S04]  /*0280*/  IMAD.MOV R3, RZ, RZ, -R2 ;  /* 0x000000ffff037224 */ /* 0x000fc800078e0a02 */
[----:B------:R-:W-:-:S04]  /*0290*/  IMAD R0, R8, R3, UR38 ;  /* 0x0000002608007e24 */ /* 0x000fc8000f8e0203 */
[----:B--2---:R-:W-:-:S06]  /*02a0*/  IMAD.WIDE R4, R0, 0x4, R4 ;  /* 0x0000000400047825 */ /* 0x004fcc00078e0204 */
[----:B------:R-:W2:Y:S01]  /*02b0*/  LDG.E R4, desc[UR36][R4.64] ;  /* 0x0000002404047981 */ /* 0x000ea2000c1e1900 */
[----:B------:R-:W-:Y:S01]  /*02c0*/  IMAD.MOV.U32 R8, RZ, RZ, 0x1 ;  /* 0x00000001ff087424 */ /* 0x000fe200078e00ff */
[----:B------:R-:W-:Y:S01]  /*02d0*/  UMOV UR6, 0xffffffff ;  /* 0xffffffff00067882 */ /* 0x000fe20000000000 */
[----:B------:R-:W-:Y:S01]  /*02e0*/  UMOV UR7, 0x7fafffff ;  /* 0x7fafffff00077882 */ /* 0x000fe20000000000 */
[----:B------:R-:W0:Y:S01]  /*02f0*/  S2UR UR5, SR_CgaCtaId ;  /* 0x00000000000579c3 */ /* 0x000e220000008800 */
[----:B------:R-:W1:Y:S01]  /*0300*/  LDCU UR39, c[0x0][0x2f8] ;  /* 0x00005f00ff2777ac */ /* 0x000e620008000800 */
[----:B------:R-:W4:Y:S01]  /*0310*/  LDCU UR40, c[0x0][0x2fc] ;  /* 0x00005f80ff2877ac */ /* 0x000f220008000800 */
[----:B-1----:R-:W-:-:S03]  /*0320*/  UIADD3 UR39, UP0, UPT, UR4, UR39, URZ ;  /* 0x0000002704277290 */ /* 0x002fc6000ff1e0ff */
[----:B------:R-:W-:Y:S01]  /*0330*/  UMOV UR4, 0x400 ;  /* 0x0000040000047882 */ /* 0x000fe20000000000 */
[----:B----4-:R-:W-:Y:S02]  /*0340*/  UIADD3.X UR40, UPT, UPT, URZ, UR40, URZ, UP0, !UPT ;  /* 0x00000028ff287290 */ /* 0x010fe400087fe4ff */
[----:B0-----:R-:W-:Y:S01]  /*0350*/  ULEA UR4, UR5, UR4, 0x18 ;  /* 0x0000000405047291 */ /* 0x001fe2000f8ec0ff */
[----:B---3--:R-:W-:-:S13]  /*0360*/  R2UR UR42, R6 ;  /* 0x00000000062a72ca */ /* 0x008fda00000e0000 */
[----:B------:R-:W0:Y:S01]  /*0370*/  I2F.F64 R14, UR42 ;  /* 0x0000002a000e7d12 */ /* 0x000e220008201c00 */
[----:B--2---:R-:W-:-:S07]  /*0380*/  R2UR UR43, R4 ;  /* 0x00000000042b72ca */ /* 0x004fce00000e0000 */
[----:B0-----:R-:W0:Y:S06]  /*0390*/  MUFU.RCP64H R9, R15 ;  /* 0x0000000f00097308 */ /* 0x001e2c0000001800 */
[----:B------:R-:W-:-:S04]  /*03a0*/  UISETP.LT.AND UP1, UPT, UR43, UR42, UPT ;  /* 0x0000002a2b00728c */ /* 0x000fc8000bf21270 */
[----:B------:R-:W-:-:S04]  /*03b0*/  USEL UR44, UR43, UR42, UP1 ;  /* 0x0000002a2b2c7287 */ /* 0x000fc80008800000 */
[----:B------:R-:W-:Y:S02]  /*03c0*/  UIMAD UR41, UR44, 0x18, UR4 ;  /* 0x000000182c2978a4 */ /* 0x000fe4000f8e0204 */
[----:B------:R-:W-:Y:S02]  /*03d0*/  UIADD3 UR4, UPT, UPT, UR43, 0x1, UR42 ;  /* 0x000000012b047890 */ /* 0x000fe4000fffe02a */
[----:B------:R-:W-:Y:S01]  /*03e0*/  UIMAD UR45, UR44, 0x18, UR41 ;  /* 0x000000182c2d78a4 */ /* 0x000fe2000f8e0229 */
[----:B0-----:R-:W-:-:S08]  /*03f0*/  DFMA R10, -R14, R8, 1 ;  /* 0x3ff000000e0a742b */ /* 0x001fd00000000108 */
[----:B------:R-:W-:-:S08]  /*0400*/  DFMA R10, R10, R10, R10 ;  /* 0x0000000a0a0a722b */ /* 0x000fd0000000000a */
[----:B------:R-:W-:-:S08]  /*0410*/  DFMA R10, R8, R10, R8 ;  /* 0x0000000a080a722b */ /* 0x000fd00000000008 */
[----:B------:R-:W-:-:S08]  /*0420*/  DFMA R6, -R14, R10, 1 ;  /* 0x3ff000000e06742b */ /* 0x000fd0000000010a */
[----:B------:R-:W-:-:S08]  /*0430*/  DFMA R6, R10, R6, R10 ;  /* 0x000000060a06722b */ /* 0x000fd0000000000a */
[----:B------:R-:W-:-:S08]  /*0440*/  DMUL R52, R6, UR6 ;  /* 0x0000000606347c28 */ /* 0x000fd00008000000 */
[----:B------:R-:W-:-:S08]  /*0450*/  DFMA R4, -R14, R52, UR6 ;  /* 0x000000060e047e2b */ /* 0x000fd00008000134 */
[----:B------:R-:W-:-:S10]  /*0460*/  DFMA R52, R6, R4, R52 ;  /* 0x000000040634722b */ /* 0x000fd40000000034 */
[----:B------:R-:W-:-:S05]  /*0470*/  FFMA R3, RZ, R15, R53 ;  /* 0x0000000fff037223 */ /* 0x000fca0000000035 */
[----:B------:R-:W-:-:S13]  /*0480*/  FSETP.GT.AND P0, PT, |R3|, 1.469367938527859385e-39, PT ;  /* 0x001000000300780b */ /* 0x000fda0003f04200 */
[----:B------:R-:W-:Y:S05]  /*0490*/  @P0 BRA `(.L_x_0) ;  /* 0x0000000000080947 */ /* 0x000fea0003800000 */
[----:B------:R-:W-:-:S07]  /*04a0*/  MOV R4, 0x4c0 ;  /* 0x000004c000047802 */ /* 0x000fce0000000f00 */
[----:B------:R-:W-:Y:S05]  /*04b0*/  CALL.REL.NOINC `($__internal_0_$__cuda_sm20_div_rn_f64_full) ;  /* 0x0000002400e87944 */ /* 0x000fea0003c00000 */
.L_x_0:
[----:B------:R-:W0:Y:S01]  /*04c0*/  LDC.64 R18, c[0x0][0x380] ;  /* 0x0000e000ff127b82 */ /* 0x000e220000000a00 */
[----:B------:R-:W-:Y:S01]  /*04d0*/  UISETP.GE.AND UP0, UPT, UR4, 0x1, UPT ;  /* 0x000000010400788c */ /* 0x000fe2000bf06270 */
[----:B------:R-:W-:-:S06]  /*04e0*/  CS2R R46, SRZ ;  /* 0x00000000002e7805 */ /* 0x000fcc000001ff00 */
[----:B------:R-:W1:Y:S08]  /*04f0*/  LDC.64 R16, c[0x0][0x388] ;  /* 0x0000e200ff107b82 */ /* 0x000e700000000a00 */
[----:B------:R-:W2:Y:S08]  /*0500*/  LDC.64 R22, c[0x0][0x3b8] ;  /* 0x0000ee00ff167b82 */ /* 0x000eb00000000a00 */
[----:B------:R-:W3:Y:S01]  /*0510*/  LDC.64 R24, c[0x0][0x3c0] ;  /* 0x0000f000ff187b82 */ /* 0x000ee20000000a00 */
[----:B0-----:R-:W-:-:S07]  /*0520*/  IMAD.WIDE R18, R2, 0x8, R18 ;  /* 0x0000000802127825 */ /* 0x001fce00078e0212 */
[----:B------:R-:W0:Y:S01]  /*0530*/  LDC.64 R26, c[0x0][0x3c8] ;  /* 0x0000f200ff1a7b82 */ /* 0x000e220000000a00 */
[----:B-1----:R-:W-:-:S07]  /*0540*/  IMAD.WIDE R16, R0, 0x8, R16 ;  /* 0x0000000800107825 */ /* 0x002fce00078e0210 */
[----:B------:R-:W1:Y:S01]  /*0550*/  LDC.64 R4, c[0x0][0x3d0] ;  /* 0x0000f400ff047b82 */ /* 0x000e620000000a00 */
[----:B--2---:R-:W-:-:S04]  /*0560*/  IMAD.WIDE R22, R0, 0x8, R22 ;  /* 0x0000000800167825 */ /* 0x004fc800078e0216 */
[----:B---3--:R-:W-:-:S04]  /*0570*/  IMAD.WIDE R24, R0, 0x8, R24 ;  /* 0x0000000800187825 */ /* 0x008fc800078e0218 */
[----:B0-----:R-:W-:-:S04]  /*0580*/  IMAD.WIDE R26, R0, 0x8, R26 ;  /* 0x00000008001a7825 */ /* 0x001fc800078e021a */
[----:B-1----:R-:W-:Y:S01]  /*0590*/  IMAD.WIDE R4, R0, 0x8, R4 ;  /* 0x0000000800047825 */ /* 0x002fe200078e0204 */
[----:B------:R-:W-:Y:S06]  /*05a0*/  BRA.U !UP0, `(.L_x_1) ;  /* 0x0000001d084c7547 */ /* 0x000fec000b800000 */
[----:B------:R-:W5:Y:S04]  /*05b0*/  LDG.E.64 R16, desc[UR36][R16.64] ;  /* 0x0000002410107981 */ /* 0x000f68000c1e1b00 */
[----:B------:R-:W5:Y:S04]  /*05c0*/  LDG.E.64 R18, desc[UR36][R18.64] ;  /* 0x0000002412127981 */ /* 0x000f68000c1e1b00 */
[----:B------:R-:W5:Y:S04]  /*05d0*/  LDG.E.64 R22, desc[UR36][R22.64] ;  /* 0x0000002416167981 */ /* 0x000f68000c1e1b00 */
[----:B------:R-:W5:Y:S04]  /*05e0*/  LDG.E.64 R24, desc[UR36][R24.64] ;  /* 0x0000002418187981 */ /* 0x000f68000c1e1b00 */
[----:B------:R-:W5:Y:S04]  /*05f0*/  LDG.E.64 R26, desc[UR36][R26.64] ;  /* 0x000000241a1a7981 */ /* 0x000f68000c1e1b00 */
[----:B------:R0:W5:Y:S01]  /*0600*/  LDG.E.64 R28, desc[UR36][R4.64] ;  /* 0x00000024041c7981 */ /* 0x000162000c1e1b00 */
[----:B------:R-:W-:Y:S01]  /*0610*/  BSSY.RECONVERGENT B9, `(.L_x_1) ;  /* 0x00001cc000097945 */ /* 0x000fe20003800200 */
[----:B------:R-:W-:Y:S01]  /*0620*/  IMAD.MOV.U32 R40, RZ, RZ, RZ ;  /* 0x000000ffff287224 */ /* 0x000fe200078e00ff */
[----:B------:R-:W-:Y:S01]  /*0630*/  CS2R R42, SRZ ;  /* 0x00000000002a7805 */ /* 0x000fe2000001ff00 */
[----:B------:R-:W-:Y:S01]  /*0640*/  IMAD.MOV.U32 R41, RZ, RZ, 0x1 ;  /* 0x00000001ff297424 */ /* 0x000fe200078e00ff */
[----:B------:R-:W-:-:S02]  /*0650*/  CS2R R46, SRZ ;  /* 0x00000000002e7805 */ /* 0x000fc4000001ff00 */
[----:B------:R-:W-:Y:S02]  /*0660*/  CS2R R30, SRZ ;  /* 0x00000000001e7805 */ /* 0x000fe4000001ff00 */
[----:B------:R-:W-:Y:S02]  /*0670*/  CS2R R32, SRZ ;  /* 0x0000000000207805 */ /* 0x000fe4000001ff00 */
[----:B------:R-:W-:Y:S01]  /*0680*/  CS2R R34, SRZ ;  /* 0x0000000000227805 */ /* 0x000fe2000001ff00 */
[----:B0-----:R-:W-:-:S12]  /*0690*/  UIADD3 UR46, UPT, UPT, UR44, 0x1, URZ ;  /* 0x000000012c2e7890 */ /* 0x001fd8000fffe0ff */
.L_x_46:
[----:B------:R-:W-:Y:S01]  /*06a0*/  ISETP.GE.AND P0, PT, R41, 0x1, PT ;  /* 0x000000012900780c */ /* 0x000fe20003f06270 */
[----:B------:R-:W-:-:S12]  /*06b0*/  BSSY.RECONVERGENT B8, `(.L_x_2) ;  /* 0x00001ac000087945 */ /* 0x000fd80003800200 */
[----:B------:R-:W-:Y:S05]  /*06c0*/  @!P0 BRA `(.L_x_3) ;  /* 0x0000001800a88947 */ /* 0x000fea0003800000 */
[----:B------:R-:W-:Y:S01]  /*06d0*/  IMAD.MOV R44, RZ, RZ, -R41 ;  /* 0x000000ffff2c7224 */ /* 0x000fe200078e0a29 */
[----:B------:R-:W-:Y:S01]  /*06e0*/  MOV R37, R42 ;  /* 0x0000002a00257202 */ /* 0x000fe20000000f00 */
[----:B------:R-:W-:-:S07]  /*06f0*/  IMAD.MOV.U32 R2, RZ, RZ, R43 ;  /* 0x000000ffff027224 */ /* 0x000fce00078e002b */
.L_x_45:
[----:B------:R-:W-:Y:S01]  /*0700*/  ISETP.NE.AND P0, PT, R2, RZ, PT ;  /* 0x000000ff0200720c */ /* 0x000fe20003f05270 */
[----:B------:R-:W-:Y:S01]  /*0710*/  VIADD R44, R44, 0x1 ;  /* 0x000000012c2c7836 */ /* 0x000fe20000000000 */
[----:B------:R-:W-:Y:S04]  /*0720*/  BSSY.RECONVERGENT B7, `(.L_x_4) ;  /* 0x000016b000077945 */ /* 0x000fe80003800200 */
[----:B------:R-:W-:-:S04]  /*0730*/  ISETP.NE.AND P1, PT, R44, RZ, PT ;  /* 0x000000ff2c00720c */ /* 0x000fc80003f25270 */
[----:B------:R-:W-:-:S03]  /*0740*/  P2R R45, PR, RZ, 0x2 ;  /* 0x00000002ff2d7803 */ /* 0x000fc60000000000 */
[----:B------:R-:W-:Y:S06]  /*0750*/  @P0 BRA `(.L_x_5) ;  /* 0x0000000000cc0947 */ /* 0x000fec0003800000 */
[----:B------:R-:W-:Y:S01]  /*0760*/  IMAD.U32 R0, RZ, RZ, UR43 ;  /* 0x0000002bff007e24 */ /* 0x000fe2000f8e00ff */
[----:B------:R-:W-:-:S04]  /*0770*/  ISETP.GT.AND P0, PT, R37, UR42, PT ;  /* 0x0000002a25007c0c */ /* 0x000fc8000bf04270 */
[----:B------:R-:W-:-:S13]  /*0780*/  ISETP.GT.AND P1, PT, R0, -0x1, PT ;  /* 0xffffffff0000780c */ /* 0x000fda0003f24270 */
[----:B------:R-:W-:Y:S05]  /*0790*/  @!P0 BRA P1, `(.L_x_6) ;  /* 0x0000000000808947 */ /* 0x000fea0000800000 */
[----:B------:R-:W-:Y:S01]  /*07a0*/  IMAD.MOV.U32 R36, RZ, RZ, RZ ;  /* 0x000000ffff247224 */ /* 0x000fe200078e00ff */
[----:B------:R-:W-:Y:S01]  /*07b0*/  MOV R38, 0x0 ;  /* 0x0000000000267802 */ /* 0x000fe20000000f00 */
[----:B------:R-:W0:Y:S01]  /*07c0*/  LDCU.64 UR4, c[0x4][0x10] ;  /* 0x01000200ff0477ac */ /* 0x000e220008000a00 */
[----:B------:R-:W-:Y:S01]  /*07d0*/  MOV R6, UR39 ;  /* 0x0000002700067c02 */ /* 0x000fe20008000f00 */
[----:B------:R-:W-:Y:S01]  /*07e0*/  IMAD.U32 R7, RZ, RZ, UR40 ;  /* 0x00000028ff077e24 */ /* 0x000fe2000f8e00ff */
[----:B------:R1:W-:Y:S01]  /*07f0*/  STL.64 [R1], R36 ;  /* 0x0000002401007387 */ /* 0x0003e20000100a00 */
[----:B------:R1:W2:Y:S01]  /*0800*/  LDC.64 R8, c[0x4][R38] ;  /* 0x0100000026087b82 */ /* 0x0002a20000000a00 */
[----:B0-----:R-:W-:Y:S02]  /*0810*/  IMAD.U32 R4, RZ, RZ, UR4 ;  /* 0x00000004ff047e24 */ /* 0x001fe4000f8e00ff */
[----:B-1----:R-:W-:-:S07]  /*0820*/  IMAD.U32 R5, RZ, RZ, UR5 ;  /* 0x00000005ff057e24 */ /* 0x002fce000f8e00ff */
[----:B------:R-:W-:-:S07]  /*0830*/  LEPC R20, `(.L_x_7) ;  /* 0x000000001014794e */ /* 0x000fce0000000000 */
[----:B--2--5:R-:W-:Y:S05]  /*0840*/  CALL.ABS.NOINC R8 ;  /* 0x0000000008007343 */ /* 0x024fea0003c00000 */
.L_x_7:
[----:B------:R-:W-:Y:S01]  /*0850*/  IMAD.MOV.U32 R36, RZ, RZ, RZ ;  /* 0x000000ffff247224 */ /* 0x000fe200078e00ff */
[----:B------:R0:W1:Y:S01]  /*0860*/  LDC.64 R8, c[0x4][R38] ;  /* 0x0100000026087b82 */ /* 0x0000620000000a00 */
[----:B------:R-:W2:Y:S01]  /*0870*/  LDCU.64 UR4, c[0x4][0x10] ;  /* 0x01000200ff0477ac */ /* 0x000ea20008000a00 */
[----:B------:R-:W-:Y:S02]  /*0880*/  IMAD.U32 R6, RZ, RZ, UR39 ;  /* 0x00000027ff067e24 */ /* 0x000fe4000f8e00ff */
[----:B------:R0:W-:Y:S01]  /*0890*/  STL.64 [R1], R36 ;  /* 0x0000002401007387 */ /* 0x0001e20000100a00 */
[----:B------:R-:W-:Y:S02]  /*08a0*/  IMAD.U32 R7, RZ, RZ, UR40 ;  /* 0x00000028ff077e24 */ /* 0x000fe4000f8e00ff */
[----:B--2---:R-:W-:Y:S02]  /*08b0*/  IMAD.U32 R4, RZ, RZ, UR4 ;  /* 0x00000004ff047e24 */ /* 0x004fe4000f8e00ff */
[----:B0-----:R-:W-:-:S07]  /*08c0*/  IMAD.U32 R5, RZ, RZ, UR5 ;  /* 0x00000005ff057e24 */ /* 0x001fce000f8e00ff */
[----:B------:R-:W-:-:S07]  /*08d0*/  LEPC R20, `(.L_x_8) ;  /* 0x000000001014794e */ /* 0x000fce0000000000 */
[----:B-1----:R-:W-:Y:S05]  /*08e0*/  CALL.ABS.NOINC R8 ;  /* 0x0000000008007343 */ /* 0x002fea0003c00000 */
.L_x_8:
[----:B------:R-:W-:Y:S01]  /*08f0*/  HFMA2 R36, -RZ, RZ, 0, 0 ;  /* 0x00000000ff247431 */ /* 0x000fe200000001ff */
[----:B------:R-:W0:Y:S01]  /*0900*/  LDC.64 R38, c[0x4][R38] ;  /* 0x0100000026267b82 */ /* 0x000e220000000a00 */
[----:B------:R-:W1:Y:S01]  /*0910*/  LDCU.64 UR4, c[0x4][0x10] ;  /* 0x01000200ff0477ac */ /* 0x000e620008000a00 */
[----:B------:R-:W-:Y:S02]  /*0920*/  IMAD.U32 R6, RZ, RZ, UR39 ;  /* 0x00000027ff067e24 */ /* 0x000fe4000f8e00ff */
[----:B------:R-:W-:Y:S01]  /*0930*/  IMAD.U32 R7, RZ, RZ, UR40 ;  /* 0x00000028ff077e24 */ /* 0x000fe2000f8e00ff */
[----:B------:R2:W-:Y:S01]  /*0940*/  STL.64 [R1], R36 ;  /* 0x0000002401007387 */ /* 0x0005e20000100a00 */
[----:B-1----:R-:W-:Y:S02]  /*0950*/  IMAD.U32 R4, RZ, RZ, UR4 ;  /* 0x00000004ff047e24 */ /* 0x002fe4000f8e00ff */
[----:B--2---:R-:W-:-:S07]  /*0960*/  IMAD.U32 R5, RZ, RZ, UR5 ;  /* 0x00000005ff057e24 */ /* 0x004fce000f8e00ff */
[----:B------:R-:W-:-:S07]  /*0970*/  LEPC R20, `(.L_x_9) ;  /* 0x000000001014794e */ /* 0x000fce0000000000 */
[----:B0-----:R-:W-:Y:S05]  /*0980*/  CALL.ABS.NOINC R38 ;  /* 0x0000000026007343 */ /* 0x001fea0003c00000 */
.L_x_9:
[----:B------:R-:W-:Y:S05]  /*0990*/  BRA `(.L_x_10) ;  /* 0x00000014000c7947 */ /* 0x000fea0003800000 */
.L_x_6:
[----:B------:R-:W0:Y:S01]  /*09a0*/  S2UR UR5, SR_CgaCtaId ;  /* 0x00000000000579c3 */ /* 0x000e220000008800 */
[C---:B------:R-:W-:Y:S01]  /*09b0*/  IMAD.HI.U32 R0, R37.reuse, -0x55555555, RZ ;  /* 0xaaaaaaab25007827 */ /* 0x040fe200078e00ff */
[----:B------:R-:W-:Y:S01]  /*09c0*/  VIMNMX R3, PT, PT, R37, UR43, PT ;  /* 0x0000002b25037c48 */ /* 0x000fe2000bfe0100 */
[----:B------:R-:W-:-:S03]  /*09d0*/  UMOV UR4, 0x400 ;  /* 0x0000040000047882 */ /* 0x000fc60000000000 */
[----:B------:R-:W-:-:S05]  /*09e0*/  SHF.R.U32.HI R0, RZ, 0x1, R0 ;  /* 0x00000001ff007819 */ /* 0x000fca0000011600 */
[----:B------:R-:W-:-:S04]  /*09f0*/  IMAD R0, R0, -0x3, R37 ;  /* 0xfffffffd00007824 */ /* 0x000fc800078e0225 */
[----:B------:R-:W-:-:S05]  /*0a00*/  IMAD R0, R0, UR46, R3 ;  /* 0x0000002e00007c24 */ /* 0x000fca000f8e0203 */
[C---:B------:R-:W-:Y:S02]  /*0a10*/  LEA R5, R0.reuse, UR41, 0x3 ;  /* 0x0000002900057c11 */ /* 0x040fe4000f8e18ff */
[----:B------:R-:W-:Y:S01]  /*0a20*/  LEA R3, R0, UR45, 0x3 ;  /* 0x0000002d00037c11 */ /* 0x000fe2000f8e18ff */
[----:B0-----:R-:W-:-:S06]  /*0a30*/  ULEA UR4, UR5, UR4, 0x18 ;  /* 0x0000000405047291 */ /* 0x001fcc000f8ec0ff */
[----:B------:R-:W-:-:S05]  /*0a40*/  LEA R4, R0, UR4, 0x3 ;  /* 0x0000000400047c11 */ /* 0x000fca000f8e18ff */
[----:B------:R0:W-:Y:S04]  /*0a50*/  STS.64 [R4], RZ ;  /* 0x000000ff04007388 */ /* 0x0001e80000000a00 */
[----:B------:R0:W-:Y:S04]  /*0a60*/  STS.64 [R5+0x18], RZ ;  /* 0x000018ff05007388 */ /* 0x0001e80000000a00 */
[----:B------:R0:W-:Y:S01]  /*0a70*/  STS.64 [R3+0x30], R52 ;  /* 0x0000303403007388 */ /* 0x0001e20000000a00 */
[----:B------:R-:W-:Y:S05]  /*0a80*/  BRA `(.L_x_10) ;  /* 0x0000001000d07947 */ /* 0x000fea0003800000 */
.L_x_5:
[----:B------:R-:W-:-:S13]  /*0a90*/  ISETP.NE.AND P0, PT, R37, RZ, PT ;  /* 0x000000ff2500720c */ /* 0x000fda0003f05270 */
[----:B------:R-:W-:Y:S05]  /*0aa0*/  @P0 BRA `(.L_x_11) ;  /* 0x0000000000c80947 */ /* 0x000fea0003800000 */
[----:B------:R-:W-:Y:S01]  /*0ab0*/  IMAD.U32 R3, RZ, RZ, UR42 ;  /* 0x0000002aff037e24 */ /* 0x000fe2000f8e00ff */
[----:B------:R-:W-:-:S04]  /*0ac0*/  ISETP.LE.AND P1, PT, R2, UR43, PT ;  /* 0x0000002b02007c0c */ /* 0x000fc8000bf23270 */
[----:B------:R-:W-:-:S13]  /*0ad0*/  LOP3.LUT P0, RZ, R3, 0x80000000, R2, 0xc8, !PT ;  /* 0x8000000003ff7812 */ /* 0x000fda000780c802 */
[----:B------:R-:W-:Y:S05]  /*0ae0*/  @!P0 BRA P1, `(.L_x_12) ;  /* 0x0000000000808947 */ /* 0x000fea0000800000 */
[----:B------:R-:W-:Y:S01]  /*0af0*/  IMAD.MOV.U32 R3, RZ, RZ, RZ ;  /* 0x000000ffff037224 */ /* 0x000fe200078e00ff */
[----:B------:R-:W-:Y:S01]  /*0b00*/  MOV R36, 0x0 ;  /* 0x0000000000247802 */ /* 0x000fe20000000f00 */
[----:B------:R-:W0:Y:S01]  /*0b10*/  LDCU.64 UR4, c[0x4][0x10] ;  /* 0x01000200ff0477ac */ /* 0x000e220008000a00 */
[----:B------:R-:W-:Y:S02]  /*0b20*/  IMAD.U32 R6, RZ, RZ, UR39 ;  /* 0x00000027ff067e24 */ /* 0x000fe4000f8e00ff */
[----:B------:R1:W-:Y:S01]  /*0b30*/  STL.64 [R1], R2 ;  /* 0x0000000201007387 */ /* 0x0003e20000100a00 */
[----:B------:R1:W2:Y:S01]  /*0b40*/  LDC.64 R8, c[0x4][R36] ;  /* 0x0100000024087b82 */ /* 0x0002a20000000a00 */
[----:B------:R-:W-:Y:S01]  /*0b50*/  IMAD.U32 R7, RZ, RZ, UR40 ;  /* 0x00000028ff077e24 */ /* 0x000fe2000f8e00ff */
[----:B0-----:R-:W-:Y:S01]  /*0b60*/  MOV R4, UR4 ;  /* 0x0000000400047c02 */ /* 0x001fe20008000f00 */
[----:B-1----:R-:W-:-:S07]  /*0b70*/  IMAD.U32 R5, RZ, RZ, UR5 ;  /* 0x00000005ff057e24 */ /* 0x002fce000f8e00ff */
[----:B------:R-:W-:-:S07]  /*0b80*/  LEPC R20, `(.L_x_13) ;  /* 0x000000001014794e */ /* 0x000fce0000000000 */
[----:B--2--5:R-:W-:Y:S05]  /*0b90*/  CALL.ABS.NOINC R8 ;  /* 0x0000000008007343 */ /* 0x024fea0003c00000 */
.L_x_13:
[----:B------:R-:W-:Y:S01]  /*0ba0*/  IMAD.MOV.U32 R3, RZ, RZ, RZ ;  /* 0x000000ffff037224 */ /* 0x000fe200078e00ff */
[----:B------:R0:W1:Y:S01]  /*0bb0*/  LDC.64 R8, c[0x4][R36] ;  /* 0x0100000024087b82 */ /* 0x0000620000000a00 */
[----:B------:R-:W2:Y:S01]  /*0bc0*/  LDCU.64 UR4, c[0x4][0x10] ;  /* 0x01000200ff0477ac */ /* 0x000ea20008000a00 */
[----:B------:R-:W-:Y:S01]  /*0bd0*/  MOV R6, UR39 ;  /* 0x0000002700067c02 */ /* 0x000fe20008000f00 */
[----:B------:R-:W-:Y:S01]  /*0be0*/  IMAD.U32 R7, RZ, RZ, UR40 ;  /* 0x00000028ff077e24 */ /* 0x000fe2000f8e00ff */
[----:B------:R0:W-:Y:S01]  /*0bf0*/  STL.64 [R1], R2 ;  /* 0x0000000201007387 */ /* 0x0001e20000100a00 */
[----:B--2---:R-:W-:Y:S02]  /*0c00*/  IMAD.U32 R4, RZ, RZ, UR4 ;  /* 0x00000004ff047e24 */ /* 0x004fe4000f8e00ff */
[----:B0-----:R-:W-:-:S07]  /*0c10*/  IMAD.U32 R5, RZ, RZ, UR5 ;  /* 0x00000005ff057e24 */ /* 0x001fce000f8e00ff */
[----:B------:R-:W-:-:S07]  /*0c20*/  LEPC R20, `(.L_x_14) ;  /* 0x000000001014794e */ /* 0x000fce0000000000 */
[----:B-1----:R-:W-:Y:S05]  /*0c30*/  CALL.ABS.NOINC R8 ;  /* 0x0000000008007343 */ /* 0x002fea0003c00000 */
.L_x_14:
        /* <DEDUP_REMOVED lines=10> */
.L_x_15:
[----:B------:R-:W-:Y:S05]  /*0ce0*/  BRA `(.L_x_10) ;  /* 0x0000001000387947 */ /* 0x000fea0003800000 */
.L_x_12:
[----:B------:R-:W0:Y:S01]  /*0cf0*/  S2UR UR5, SR_CgaCtaId ;  /* 0x00000000000579c3 */ /* 0x000e220000008800 */
[----:B------:R-:W-:Y:S01]  /*0d00*/  IMAD.HI.U32 R0, R2, -0x55555555, RZ ;  /* 0xaaaaaaab02007827 */ /* 0x000fe200078e00ff */
[----:B------:R-:W-:-:S04]  /*0d10*/  UMOV UR4, 0x400 ;  /* 0x0000040000047882 */ /* 0x000fc80000000000 */
[----:B------:R-:W-:-:S05]  /*0d20*/  SHF.R.U32.HI R3, RZ, 0x1, R0 ;  /* 0x00000001ff037819 */ /* 0x000fca0000011600 */
[----:B------:R-:W-:-:S04]  /*0d30*/  IMAD R3, R3, -0x3, R2 ;  /* 0xfffffffd03037824 */ /* 0x000fc800078e0202 */
[----:B------:R-:W-:-:S05]  /*0d40*/  IMAD R3, R3, UR46, RZ ;  /* 0x0000002e03037c24 */ /* 0x000fca000f8e02ff */
[----:B------:R-:W-:Y:S01]  /*0d50*/  LEA R4, R3, UR41, 0x3 ;  /* 0x0000002903047c11 */ /* 0x000fe2000f8e18ff */
[----:B0-----:R-:W-:-:S06]  /*0d60*/  ULEA UR4, UR5, UR4, 0x18 ;  /* 0x0000000405047291 */ /* 0x001fcc000f8ec0ff */
[C---:B------:R-:W-:Y:S02]  /*0d70*/  LEA R0, R3.reuse, UR4, 0x3 ;  /* 0x0000000403007c11 */ /* 0x040fe4000f8e18ff */
[----:B------:R-:W-:-:S03]  /*0d80*/  LEA R3, R3, UR45, 0x3 ;  /* 0x0000002d03037c11 */ /* 0x000fc6000f8e18ff */
[----:B------:R2:W-:Y:S04]  /*0d90*/  STS.64 [R0], RZ ;  /* 0x000000ff00007388 */ /* 0x0005e80000000a00 */
[----:B------:R2:W-:Y:S04]  /*0da0*/  STS.64 [R4+0x18], RZ ;  /* 0x000018ff04007388 */ /* 0x0005e80000000a00 */
[----:B------:R2:W-:Y:S01]  /*0db0*/  STS.64 [R3+0x30], RZ ;  /* 0x000030ff03007388 */ /* 0x0005e20000000a00 */
[----:B------:R-:W-:Y:S05]  /*0dc0*/  BRA `(.L_x_10) ;  /* 0x0000001000007947 */ /* 0x000fea0003800000 */
.L_x_11:
[----:B------:R-:W-:Y:S01]  /*0dd0*/  IADD3 R38, PT, PT, R2, -0x1, RZ ;  /* 0xffffffff02267810 */ /* 0x000fe20007ffe0ff */
[----:B------:R-:W-:Y:S01]  /*0de0*/  VIADD R39, R37, 0xffffffff ;  /* 0xffffffff25277836 */ /* 0x000fe20000000000 */
[----:B------:R-:W-:Y:S02]  /*0df0*/  BSSY.RECONVERGENT B6, `(.L_x_16) ;  /* 0x0000034000067945 */ /* 0x000fe40003800200 */
[----:B------:R-:W-:-:S04]  /*0e00*/  ISETP.LE.AND P0, PT, R38, UR43, PT ;  /* 0x0000002b26007c0c */ /* 0x000fc8000bf03270 */
[----:B------:R-:W-:-:S04]  /*0e10*/  ISETP.LT.OR P1, PT, R2, 0x1, !P0 ;  /* 0x000000010200780c */ /* 0x000fc80004721670 */
[----:B------:R-:W-:Y:S02]  /*0e20*/  ISETP.GT.OR P0, PT, R39, UR42, P1 ;  /* 0x0000002a27007c0c */ /* 0x000fe40008f04670 */
[----:B------:R-:W-:-:S11]  /*0e30*/  P2R R36, PR, RZ, 0x2 ;  /* 0x00000002ff247803 */ /* 0x000fd60000000000 */
[----:B------:R-:W-:Y:S05]  /*0e40*/  @P0 BRA `(.L_x_17) ;  /* 0x0000000000480947 */ /* 0x000fea0003800000 */
[----:B------:R-:W0:Y:S01]  /*0e50*/  S2UR UR5, SR_CgaCtaId ;  /* 0x00000000000579c3 */ /* 0x000e220000008800 */
[C---:B------:R-:W-:Y:S01]  /*0e60*/  IMAD.IADD R0, R38.reuse, 0x1, R39 ;  /* 0x0000000126007824 */ /* 0x040fe200078e0227 */
[----:B------:R-:W-:Y:S01]  /*0e70*/  IADD3 R38, PT, PT, -R38, UR43, RZ ;  /* 0x0000002b26267c10 */ /* 0x000fe2000fffe1ff */
[----:B------:R-:W-:Y:S02]  /*0e80*/  UMOV UR4, 0x400 ;  /* 0x0000040000047882 */ /* 0x000fe40000000000 */
[C---:B------:R-:W-:Y:S01]  /*0e90*/  IMAD.HI R3, R0.reuse, 0x55555556, RZ ;  /* 0x5555555600037827 */ /* 0x040fe200078e02ff */
[----:B------:R-:W-:-:S04]  /*0ea0*/  ISETP.GT.AND P0, PT, R0, UR43, PT ;  /* 0x0000002b00007c0c */ /* 0x000fc8000bf04270 */
[----:B------:R-:W-:Y:S02]  /*0eb0*/  LEA.HI R3, R3, R3, RZ, 0x1 ;  /* 0x0000000303037211 */ /* 0x000fe400078f08ff */
[----:B------:R-:W-:-:S03]  /*0ec0*/  SEL R38, R38, R39, P0 ;  /* 0x0000002726267207 */ /* 0x000fc60000000000 */
[----:B------:R-:W-:-:S04]  /*0ed0*/  IMAD R3, R3, -0x3, R0 ;  /* 0xfffffffd03037824 */ /* 0x000fc800078e0200 */
[----:B------:R-:W-:Y:S01]  /*0ee0*/  IMAD R3, R3, UR46, R38 ;  /* 0x0000002e03037c24 */ /* 0x000fe2000f8e0226 */
[----:B0-----:R-:W-:-:S04]  /*0ef0*/  ULEA UR4, UR5, UR4, 0x18 ;  /* 0x0000000405047291 */ /* 0x001fc8000f8ec0ff */
[C---:B------:R-:W-:Y:S02]  /*0f00*/  LEA R32, R3.reuse, UR41, 0x3 ;  /* 0x0000002903207c11 */ /* 0x040fe4000f8e18ff */
[----:B------:R-:W-:-:S04]  /*0f10*/  LEA R34, R3, UR4, 0x3 ;  /* 0x0000000403227c11 */ /* 0x000fc8000f8e18ff */
[----:B------:R-:W0:Y:S01]  /*0f20*/  LDS.64 R32, [R32+0x18] ;  /* 0x0000180020207984 */ /* 0x000e220000000a00 */
[----:B------:R-:W-:-:S03]  /*0f30*/  LEA R3, R3, UR45, 0x3 ;  /* 0x0000002d03037c11 */ /* 0x000fc6000f8e18ff */
[----:B------:R-:W1:Y:S04]  /*0f40*/  LDS.64 R34, [R34] ;  /* 0x0000000022227984 */ /* 0x000e680000000a00 */
[----:B------:R2:W3:Y:S01]  /*0f50*/  LDS.64 R30, [R3+0x30] ;  /* 0x00003000031e7984 */ /* 0x0004e20000000a00 */
[----:B------:R-:W-:Y:S05]  /*0f60*/  BRA `(.L_x_18) ;  /* 0x0000000000707947 */ /* 0x000fea0003800000 */
.L_x_17:
[----:B------:R-:W-:Y:S01]  /*0f70*/  MOV R48, 0x0 ;  /* 0x0000000000307802 */ /* 0x000fe20000000f00 */
[----:B------:R0:W-:Y:S01]  /*0f80*/  STL.64 [R1], R38 ;  /* 0x0000002601007387 */ /* 0x0001e20000100a00 */
[----:B------:R-:W1:Y:S01]  /*0f90*/  LDCU.64 UR4, c[0x4][0x8] ;  /* 0x01000100ff0477ac */ /* 0x000e620008000a00 */
[----:B------:R-:W-:Y:S01]  /*0fa0*/  IMAD.U32 R6, RZ, RZ, UR39 ;  /* 0x00000027ff067e24 */ /* 0x000fe2000f8e00ff */
[----:B------:R0:W2:Y:S01]  /*0fb0*/  LDC.64 R8, c[0x4][R48] ;  /* 0x0100000030087b82 */ /* 0x0000a20000000a00 */
[----:B------:R-:W-:Y:S02]  /*0fc0*/  IMAD.U32 R7, RZ, RZ, UR40 ;  /* 0x00000028ff077e24 */ /* 0x000fe4000f8e00ff */
[----:B-1----:R-:W-:Y:S02]  /*0fd0*/  IMAD.U32 R4, RZ, RZ, UR4 ;  /* 0x00000004ff047e24 */ /* 0x002fe4000f8e00ff */
[----:B0-----:R-:W-:-:S07]  /*0fe0*/  IMAD.U32 R5, RZ, RZ, UR5 ;  /* 0x00000005ff057e24 */ /* 0x001fce000f8e00ff */
[----:B------:R-:W-:-:S07]  /*0ff0*/  LEPC R20, `(.L_x_19) ;  /* 0x000000001014794e */ /* 0x000fce0000000000 */
[----:B--2--5:R-:W-:Y:S05]  /*1000*/  CALL.ABS.NOINC R8 ;  /* 0x0000000008007343 */ /* 0x024fea0003c00000 */
.L_x_19:
[----:B------:R0:W-:Y:S01]  /*1010*/  STL.64 [R1], R38 ;  /* 0x0000002601007387 */ /* 0x0001e20000100a00 */
[----:B------:R0:W1:Y:S01]  /*1020*/  LDC.64 R8, c[0x4][R48] ;  /* 0x0100000030087b82 */ /* 0x0000620000000a00 */
[----:B------:R-:W2:Y:S01]  /*1030*/  LDCU.64 UR4, c[0x4][0x8] ;  /* 0x01000100ff0477ac */ /* 0x000ea20008000a00 */
[----:B------:R-:W-:Y:S02]  /*1040*/  IMAD.U32 R6, RZ, RZ, UR39 ;  /* 0x00000027ff067e24 */ /* 0x000fe4000f8e00ff */
[----:B------:R-:W-:Y:S01]  /*1050*/  IMAD.U32 R7, RZ, RZ, UR40 ;  /* 0x00000028ff077e24 */ /* 0x000fe2000f8e00ff */
[----:B--2---:R-:W-:Y:S01]  /*1060*/  MOV R4, UR4 ;  /* 0x0000000400047c02 */ /* 0x004fe20008000f00 */
[----:B0-----:R-:W-:-:S07]  /*1070*/  IMAD.U32 R5, RZ, RZ, UR5 ;  /* 0x00000005ff057e24 */ /* 0x001fce000f8e00ff */
[----:B------:R-:W-:-:S07]  /*1080*/  LEPC R20, `(.L_x_20) ;  /* 0x000000001014794e */ /* 0x000fce0000000000 */
[----:B-1----:R-:W-:Y:S05]  /*1090*/  CALL.ABS.NOINC R8 ;  /* 0x0000000008007343 */ /* 0x002fea0003c00000 */
.L_x_20:
[----:B------:R0:W-:Y:S01]  /*10a0*/  STL.64 [R1], R38 ;  /* 0x0000002601007387 */ /* 0x0001e20000100a00 */
[----:B------:R-:W1:Y:S01]  /*10b0*/  LDC.64 R48, c[0x4][R48] ;  /* 0x0100000030307b82 */ /* 0x000e620000000a00 */
[----:B------:R-:W2:Y:S01]  /*10c0*/  LDCU.64 UR4, c[0x4][0x8] ;  /* 0x01000100ff0477ac */ /* 0x000ea20008000a00 */
[----:B------:R-:W-:Y:S01]  /*10d0*/  IMAD.U32 R6, RZ, RZ, UR39 ;  /* 0x00000027ff067e24 */ /* 0x000fe2000f8e00ff */
[----:B------:R-:W-:Y:S01]  /*10e0*/  MOV R7, UR40 ;  /* 0x0000002800077c02 */ /* 0x000fe20008000f00 */
[----:B--2---:R-:W-:Y:S02]  /*10f0*/  IMAD.U32 R4, RZ, RZ, UR4 ;  /* 0x00000004ff047e24 */ /* 0x004fe4000f8e00ff */
[----:B0-----:R-:W-:-:S07]  /*1100*/  IMAD.U32 R5, RZ, RZ, UR5 ;  /* 0x00000005ff057e24 */ /* 0x001fce000f8e00ff */
[----:B------:R-:W-:-:S07]  /*1110*/  LEPC R20, `(.L_x_18) ;  /* 0x000000001014794e */ /* 0x000fce0000000000 */
[----:B-1----:R-:W-:Y:S05]  /*1120*/  CALL.ABS.NOINC R48 ;  /* 0x0000000030007343 */ /* 0x002fea0003c00000 */
.L_x_18:
[----:B------:R-:W-:Y:S05]  /*1130*/  BSYNC.RECONVERGENT B6 ;  /* 0x0000000000067941 */ /* 0x000fea0003800200 */
.L_x_16:
[----:B-----5:R-:W-:-:S04]  /*1140*/  IMAD.WIDE R8, R2, 0x8, R24 ;  /* 0x0000000802087825 */ /* 0x020fc800078e0218 */
[C---:B------:R-:W-:Y:S02]  /*1150*/  IMAD.WIDE R10, R2.reuse, 0x8, R26 ;  /* 0x00000008020a7825 */ /* 0x040fe400078e021a */
[----:B------:R-:W4:Y:S02]  /*1160*/  LD.E.64 R8, desc[UR36][R8.64+-0x8] ;  /* 0xfffff82408087980 */ /* 0x000f24000c101b00 */
[C---:B------:R-:W-:Y:S02]  /*1170*/  IMAD.WIDE R6, R2.reuse, 0x8, R28 ;  /* 0x0000000802067825 */ /* 0x040fe400078e021c */
[----:B------:R-:W4:Y:S04]  /*1180*/  LD.E.64 R10, desc[UR36][R10.64+-0x8] ;  /* 0xfffff8240a0a7980 */ /* 0x000f28000c101b00 */
[----:B------:R-:W2:Y:S01]  /*1190*/  LD.E.64 R6, desc[UR36][R6.64+-0x8] ;  /* 0xfffff82406067980 */ /* 0x000ea2000c101b00 */
[----:B------:R-:W-:Y:S01]  /*11a0*/  IMAD.WIDE R4, R2, 0x8, R22 ;  /* 0x0000000802047825 */ /* 0x000fe200078e0216 */
[----:B------:R-:W-:-:S02]  /*11b0*/  IADD3 R14, P0, PT, R16, R2, RZ ;  /* 0x00000002100e7210 */ /* 0x000fc40007f1e0ff */
[----:B------:R-:W-:Y:S02]  /*11c0*/  IADD3 R12, P1, PT, R18, R37, RZ ;  /* 0x00000025120c7210 */ /* 0x000fe40007f3e0ff */
[----:B------:R-:W-:Y:S01]  /*11d0*/  LEA.HI.X.SX32 R15, R2, R17, 0x1, P0 ;  /* 0x00000011020f7211 */ /* 0x000fe200000f0eff */
[----:B------:R-:W2:Y:S02]  /*11e0*/  LD.E.64 R4, desc[UR36][R4.64+-0x8] ;  /* 0xfffff82404047980 */ /* 0x000ea4000c101b00 */
[----:B------:R-:W-:-:S03]  /*11f0*/  IMAD.X R13, RZ, RZ, R19, P1 ;  /* 0x000000ffff0d7224 */ /* 0x000fc600008e0613 */
[----:B------:R-:W2:Y:S04]  /*1200*/  LD.E.U8 R15, desc[UR36][R14.64+-0x1] ;  /* 0xffffff240e0f7980 */ /* 0x000ea8000c101100 */
[----:B------:R-:W2:Y:S01]  /*1210*/  LD.E.U8 R12, desc[UR36][R12.64+-0x1] ;  /* 0xffffff240c0c7980 */ /* 0x000ea2000c101100 */
[----:B------:R-:W-:-:S04]  /*1220*/  IMAD.IADD R49, R2, 0x1, R37 ;  /* 0x0000000102317824 */ /* 0x000fc800078e0225 */
[----:B------:R-:W-:Y:S01]  /*1230*/  IMAD.HI R0, R49, 0x55555556, RZ ;  /* 0x5555555631007827 */ /* 0x000fe200078e02ff */
[----:B------:R-:W-:Y:S04]  /*1240*/  BSSY.RECONVERGENT B6, `(.L_x_21) ;  /* 0x000002f000067945 */ /* 0x000fe80003800200 */
[----:B------:R-:W-:-:S05]  /*1250*/  LEA.HI R48, R0, R0, RZ, 0x1 ;  /* 0x0000000000307211 */ /* 0x000fca00078f08ff */
[----:B------:R-:W-:Y:S01]  /*1260*/  IMAD R48, R48, -0x3, R49 ;  /* 0xfffffffd30307824 */ /* 0x000fe200078e0231 */
[----:B----4-:R-:W-:Y:S02]  /*1270*/  DADD R8, R8, R10 ;  /* 0x0000000008087229 */ /* 0x010fe4000000000a */
[----:B0--3--:R-:W-:Y:S02]  /*1280*/  DADD R10, R30, R32 ;  /* 0x000000001e0a7229 */ /* 0x009fe40000000020 */
[----:B--2---:R-:W-:-:S04]  /*1290*/  DADD R6, -R6, 1 ;  /* 0x3ff0000006067429 */ /* 0x004fc80000000100 */
[----:B------:R-:W-:-:S04]  /*12a0*/  DADD R8, -R8, 1 ;  /* 0x3ff0000008087429 */ /* 0x000fc80000000100 */
[----:B------:R-:W-:Y:S02]  /*12b0*/  DMUL R10, R6, R10 ;  /* 0x0000000a060a7228 */ /* 0x000fe40000000000 */
[----:B------:R-:W-:Y:S01]  /*12c0*/  DADD R6, -R4, 1 ;  /* 0x3ff0000004067429 */ /* 0x000fe20000000100 */
[----:B------:R-:W-:-:S05]  /*12d0*/  ISETP.NE.AND P0, PT, R15, R12, PT ;  /* 0x0000000c0f00720c */ /* 0x000fca0003f05270 */
[----:B-1----:R-:W-:-:S04]  /*12e0*/  DFMA R8, R34, R8, R10 ;  /* 0x000000082208722b */ /* 0x002fc8000000000a */
[----:B------:R-:W-:Y:S02]  /*12f0*/  FSEL R3, R6, R4, !P0 ;  /* 0x0000000406037208 */ /* 0x000fe40004000000 */
[----:B------:R-:W-:Y:S02]  /*1300*/  FSEL R11, R7, R5, !P0 ;  /* 0x00000005070b7208 */ /* 0x000fe40004000000 */
[C---:B------:R-:W-:Y:S02]  /*1310*/  ISETP.GE.AND P0, PT, R2.reuse, RZ, PT ;  /* 0x000000ff0200720c */ /* 0x040fe40003f06270 */
[----:B------:R-:W-:Y:S02]  /*1320*/  ISETP.NE.AND P1, PT, R15, 0x4e, PT ;  /* 0x0000004e0f00780c */ /* 0x000fe40003f25270 */
[----:B------:R-:W-:Y:S02]  /*1330*/  ISETP.GT.OR P3, PT, R2, UR43, !P0 ;  /* 0x0000002b02007c0c */ /* 0x000fe4000c764670 */
[----:B------:R-:W-:-:S02]  /*1340*/  FSEL R5, R6, R3, !P1 ;  /* 0x0000000306057208 */ /* 0x000fc40004800000 */
[----:B------:R-:W-:Y:S02]  /*1350*/  FSEL R3, R7, R11, !P1 ;  /* 0x0000000b07037208 */ /* 0x000fe40004800000 */
[----:B------:R-:W-:Y:S02]  /*1360*/  ISETP.GT.OR P1, PT, R37, UR42, P3 ;  /* 0x0000002a25007c0c */ /* 0x000fe40009f24670 */
[----:B------:R-:W-:-:S04]  /*1370*/  ISETP.NE.AND P2, PT, R12, 0x4e, PT ;  /* 0x0000004e0c00780c */ /* 0x000fc80003f45270 */
[----:B------:R-:W-:Y:S02]  /*1380*/  FSEL R4, R6, R5, !P2 ;  /* 0x0000000506047208 */ /* 0x000fe40005000000 */
[----:B------:R-:W-:Y:S02]  /*1390*/  FSEL R5, R7, R3, !P2 ;  /* 0x0000000307057208 */ /* 0x000fe40005000000 */
[----:B------:R-:W-:Y:S02]  /*13a0*/  P2R R39, PR, RZ, 0x8 ;  /* 0x00000008ff277803 */ /* 0x000fe40000000000 */
[----:B------:R-:W-:Y:S02]  /*13b0*/  P2R R50, PR, RZ, 0x2 ;  /* 0x00000002ff327803 */ /* 0x000fe40000000000 */
[----:B------:R-:W-:Y:S01]  /*13c0*/  DMUL R8, R8, R4 ;  /* 0x0000000408087228 */ /* 0x000fe20000000000 */
[----:B------:R-:W-:Y:S10]  /*13d0*/  @!P1 BRA `(.L_x_22) ;  /* 0x0000000000309947 */ /* 0x000ff40003800000 */
[----:B------:R-:W-:Y:S01]  /*13e0*/  MOV R8, 0x0 ;  /* 0x0000000000087802 */ /* 0x000fe20000000f00 */
[----:B------:R-:W-:Y:S01]  /*13f0*/  IMAD.MOV.U32 R3, RZ, RZ, R37 ;  /* 0x000000ffff037224 */ /* 0x000fe200078e0025 */
[----:B------:R-:W0:Y:S01]  /*1400*/  LDCU.64 UR4, c[0x4][0x10] ;  /* 0x01000200ff0477ac */ /* 0x000e220008000a00 */
[----:B------:R-:W-:Y:S01]  /*1410*/  IMAD.U32 R6, RZ, RZ, UR39 ;  /* 0x00000027ff067e24 */ /* 0x000fe2000f8e00ff */
[----:B------:R-:W-:Y:S02]  /*1420*/  MOV R7, UR40 ;  /* 0x0000002800077c02 */ /* 0x000fe40008000f00 */
[----:B------:R1:W-:Y:S01]  /*1430*/  STL.64 [R1], R2 ;  /* 0x0000000201007387 */ /* 0x0003e20000100a00 */
[----:B------:R-:W2:Y:S01]  /*1440*/  LDC.64 R8, c[0x4][R8] ;  /* 0x0100000008087b82 */ /* 0x000ea20000000a00 */
[----:B0-----:R-:W-:Y:S02]  /*1450*/  IMAD.U32 R4, RZ, RZ, UR4 ;  /* 0x00000004ff047e24 */ /* 0x001fe4000f8e00ff */
[----:B-1----:R-:W-:-:S07]  /*1460*/  IMAD.U32 R5, RZ, RZ, UR5 ;  /* 0x00000005ff057e24 */ /* 0x002fce000f8e00ff */
[----:B------:R-:W-:-:S07]  /*1470*/  LEPC R20, `(.L_x_23) ;  /* 0x000000001014794e */ /* 0x000fce0000000000 */
[----:B--2---:R-:W-:Y:S05]  /*1480*/  CALL.ABS.NOINC R8 ;  /* 0x0000000008007343 */ /* 0x004fea0003c00000 */
.L_x_23:
[----:B------:R-:W-:Y:S05]  /*1490*/  BRA `(.L_x_24) ;  /* 0x0000000000247947 */ /* 0x000fea0003800000 */
.L_x_22:
[----:B------:R-:W0:Y:S01]  /*14a0*/  S2UR UR5, SR_CgaCtaId ;  /* 0x00000000000579c3 */ /* 0x000e220000008800 */
[----:B------:R-:W-:Y:S01]  /*14b0*/  ISETP.GT.AND P0, PT, R49, UR43, PT ;  /* 0x0000002b31007c0c */ /* 0x000fe2000bf04270 */
[----:B------:R-:W-:Y:S01]  /*14c0*/  UMOV UR4, 0x400 ;  /* 0x0000040000047882 */ /* 0x000fe20000000000 */
[----:B------:R-:W-:-:S04]  /*14d0*/  IADD3 R0, PT, PT, -R2, UR43, RZ ;  /* 0x0000002b02007c10 */ /* 0x000fc8000fffe1ff */
[----:B------:R-:W-:-:S05]  /*14e0*/  SEL R3, R0, R37, P0 ;  /* 0x0000002500037207 */ /* 0x000fca0000000000 */
[----:B------:R-:W-:Y:S01]  /*14f0*/  IMAD R3, R48, UR46, R3 ;  /* 0x0000002e30037c24 */ /* 0x000fe2000f8e0203 */
[----:B0-----:R-:W-:-:S06]  /*1500*/  ULEA UR4, UR5, UR4, 0x18 ;  /* 0x0000000405047291 */ /* 0x001fcc000f8ec0ff */
[----:B------:R-:W-:-:S05]  /*1510*/  LEA R3, R3, UR4, 0x3 ;  /* 0x0000000403037c11 */ /* 0x000fca000f8e18ff */
[----:B------:R0:W-:Y:S02]  /*1520*/  STS.64 [R3], R8 ;  /* 0x0000000803007388 */ /* 0x0001e40000000a00 */
.L_x_24:
[----:B------:R-:W-:Y:S05]  /*1530*/  BSYNC.RECONVERGENT B6 ;  /* 0x0000000000067941 */ /* 0x000fea0003800200 */
.L_x_21:
[----:B------:R-:W-:Y:S01]  /*1540*/  ISETP.NE.AND P0, PT, R36, RZ, PT ;  /* 0x000000ff2400720c */ /* 0x000fe20003f05270 */
[----:B------:R-:W-:Y:S01]  /*1550*/  BSSY.RECONVERGENT B6, `(.L_x_25) ;  /* 0x0000027000067945 */ /* 0x000fe20003800200 */
[----:B------:R-:W-:Y:S02]  /*1560*/  VIADD R36, R2, 0xffffffff ;  /* 0xffffffff02247836 */ /* 0x000fe40000000000 */
[----:B------:R-:W-:-:S13]  /*1570*/  ISETP.GT.OR P0, PT, R37, UR42, P0 ;  /* 0x0000002a25007c0c */ /* 0x000fda0008704670 */
[----:B------:R-:W-:Y:S05]  /*1580*/  @P0 BRA `(.L_x_26) ;  /* 0x0000000000400947 */ /* 0x000fea0003800000 */
[----:B------:R-:W1:Y:S01]  /*1590*/  S2UR UR5, SR_CgaCtaId ;  /* 0x00000000000579c3 */ /* 0x000e620000008800 */
[----:B------:R-:W-:Y:S01]  /*15a0*/  VIADD R0, R49, 0xffffffff ;  /* 0xffffffff31007836 */ /* 0x000fe20000000000 */
[----:B------:R-:W-:Y:S01]  /*15b0*/  IADD3 R4, PT, PT, -R36, UR43, RZ ;  /* 0x0000002b24047c10 */ /* 0x000fe2000fffe1ff */
[----:B------:R-:W-:Y:S02]  /*15c0*/  UMOV UR4, 0x400 ;  /* 0x0000040000047882 */ /* 0x000fe40000000000 */
[C---:B0-----:R-:W-:Y:S01]  /*15d0*/  IMAD.HI R3, R0.reuse, 0x55555556, RZ ;  /* 0x5555555600037827 */ /* 0x041fe200078e02ff */
[----:B------:R-:W-:-:S04]  /*15e0*/  ISETP.GT.AND P0, PT, R0, UR43, PT ;  /* 0x0000002b00007c0c */ /* 0x000fc8000bf04270 */
[----:B------:R-:W-:Y:S02]  /*15f0*/  LEA.HI R3, R3, R3, RZ, 0x1 ;  /* 0x0000000303037211 */ /* 0x000fe400078f08ff */
[----:B------:R-:W-:-:S03]  /*1600*/  SEL R4, R4, R37, P0 ;  /* 0x0000002504047207 */ /* 0x000fc60000000000 */
[----:B------:R-:W-:-:S04]  /*1610*/  IMAD R3, R3, -0x3, R0 ;  /* 0xfffffffd03037824 */ /* 0x000fc800078e0200 */
[----:B------:R-:W-:Y:S01]  /*1620*/  IMAD R3, R3, UR46, R4 ;  /* 0x0000002e03037c24 */ /* 0x000fe2000f8e0204 */
[----:B-1----:R-:W-:-:S06]  /*1630*/  ULEA UR4, UR5, UR4, 0x18 ;  /* 0x0000000405047291 */ /* 0x002fcc000f8ec0ff */
[C---:B------:R-:W-:Y:S02]  /*1640*/  LEA R34, R3.reuse, UR4, 0x3 ;  /* 0x0000000403227c11 */ /* 0x040fe4000f8e18ff */
[----:B------:R-:W-:-:S04]  /*1650*/  LEA R3, R3, UR41, 0x3 ;  /* 0x0000002903037c11 */ /* 0x000fc8000f8e18ff */
[----:B------:R-:W0:Y:S04]  /*1660*/  LDS.64 R34, [R34] ;  /* 0x0000000022227984 */ /* 0x000e280000000a00 */
[----:B------:R1:W2:Y:S01]  /*1670*/  LDS.64 R32, [R3+0x18] ;  /* 0x0000180003207984 */ /* 0x0002a20000000a00 */
[----:B------:R-:W-:Y:S05]  /*1680*/  BRA `(.L_x_27) ;  /* 0x00000000004c7947 */ /* 0x000fea0003800000 */
.L_x_26:
[----:B------:R-:W-:Y:S01]  /*1690*/  MOV R38, 0x0 ;  /* 0x0000000000267802 */ /* 0x000fe20000000f00 */
[----:B------:R1:W-:Y:S01]  /*16a0*/  STL.64 [R1], R36 ;  /* 0x0000002401007387 */ /* 0x0003e20000100a00 */
[----:B------:R-:W2:Y:S01]  /*16b0*/  LDCU.64 UR4, c[0x4][0x8] ;  /* 0x01000100ff0477ac */ /* 0x000ea20008000a00 */
[----:B------:R-:W-:Y:S01]  /*16c0*/  IMAD.U32 R6, RZ, RZ, UR39 ;  /* 0x00000027ff067e24 */ /* 0x000fe2000f8e00ff */
[----:B0-----:R1:W0:Y:S01]  /*16d0*/  LDC.64 R8, c[0x4][R38] ;  /* 0x0100000026087b82 */ /* 0x0012220000000a00 */
[----:B------:R-:W-:Y:S02]  /*16e0*/  IMAD.U32 R7, RZ, RZ, UR40 ;  /* 0x00000028ff077e24 */ /* 0x000fe4000f8e00ff */
[----:B--2---:R-:W-:Y:S02]  /*16f0*/  IMAD.U32 R4, RZ, RZ, UR4 ;  /* 0x00000004ff047e24 */ /* 0x004fe4000f8e00ff */
[----:B-1----:R-:W-:-:S07]  /*1700*/  IMAD.U32 R5, RZ, RZ, UR5 ;  /* 0x00000005ff057e24 */ /* 0x002fce000f8e00ff */
[----:B------:R-:W-:-:S07]  /*1710*/  LEPC R20, `(.L_x_28) ;  /* 0x000000001014794e */ /* 0x000fce0000000000 */
[----:B0-----:R-:W-:Y:S05]  /*1720*/  CALL.ABS.NOINC R8 ;  /* 0x0000000008007343 */ /* 0x001fea0003c00000 */
.L_x_28:
[----:B------:R0:W1:Y:S01]  /*1730*/  LDC.64 R8, c[0x4][R38] ;  /* 0x0100000026087b82 */ /* 0x0000620000000a00 */
[----:B------:R0:W-:Y:S01]  /*1740*/  STL.64 [R1], R36 ;  /* 0x0000002401007387 */ /* 0x0001e20000100a00 */
[----:B------:R-:W2:Y:S01]  /*1750*/  LDCU.64 UR4, c[0x4][0x8] ;  /* 0x01000100ff0477ac */ /* 0x000ea20008000a00 */
[----:B------:R-:W-:Y:S02]  /*1760*/  IMAD.U32 R6, RZ, RZ, UR39 ;  /* 0x00000027ff067e24 */ /* 0x000fe4000f8e00ff */
[----:B------:R-:W-:Y:S01]  /*1770*/  IMAD.U32 R7, RZ, RZ, UR40 ;  /* 0x00000028ff077e24 */ /* 0x000fe2000f8e00ff */
[----:B--2---:R-:W-:Y:S01]  /*1780*/  MOV R4, UR4 ;  /* 0x0000000400047c02 */ /* 0x004fe20008000f00 */
[----:B0-----:R-:W-:-:S07]  /*1790*/  IMAD.U32 R5, RZ, RZ, UR5 ;  /* 0x00000005ff057e24 */ /* 0x001fce000f8e00ff */
[----:B------:R-:W-:-:S07]  /*17a0*/  LEPC R20, `(.L_x_27) ;  /* 0x000000001014794e */ /* 0x000fce0000000000 */
[----:B-1----:R-:W-:Y:S05]  /*17b0*/  CALL.ABS.NOINC R8 ;  /* 0x0000000008007343 */ /* 0x002fea0003c00000 */
.L_x_27:
[----:B------:R-:W-:Y:S05]  /*17c0*/  BSYNC.RECONVERGENT B6 ;  /* 0x0000000000067941 */ /* 0x000fea0003800200 */
.L_x_25:
[----:B------:R-:W-:Y:S01]  /*17d0*/  IMAD.WIDE R54, R2, 0x8, R28 ;  /* 0x0000000802367825 */ /* 0x000fe200078e021c */
[----:B------:R-:W-:-:S04]  /*17e0*/  ISETP.NE.AND P6, PT, R50, RZ, PT ;  /* 0x000000ff3200720c */ /* 0x000fc80003fc5270 */
[----:B------:R-:W2:Y:S01]  /*17f0*/  LD.E.64 R6, desc[UR36][R54.64+-0x8] ;  /* 0xfffff82436067980 */ /* 0x000ea2000c101b00 */
[----:B------:R-:W-:-:S05]  /*1800*/  IMAD.WIDE R8, R2, 0x8, R24 ;  /* 0x0000000802087825 */ /* 0x000fca00078e0218 */
[----:B------:R-:W0:Y:S01]  /*1810*/  LD.E.64 R4, desc[UR36][R8.64+-0x8] ;  /* 0xfffff82408047980 */ /* 0x000e22000c101b00 */
[----:B------:R-:W-:Y:S01]  /*1820*/  BSSY.RECONVERGENT B6, `(.L_x_29) ;  /* 0x0000016000067945 */ /* 0x000fe20003800200 */
[----:B--2---:R-:W-:-:S08]  /*1830*/  DMUL R6, R32, R6 ;  /* 0x0000000620067228 */ /* 0x004fd00000000000 */
[----:B0-----:R-:W-:Y:S01]  /*1840*/  DFMA R4, R34, R4, R6 ;  /* 0x000000042204722b */ /* 0x001fe20000000006 */
[----:B------:R-:W-:Y:S10]  /*1850*/  @!P6 BRA `(.L_x_30) ;  /* 0x000000000030e947 */ /* 0x000ff40003800000 */
[----:B------:R-:W-:Y:S01]  /*1860*/  MOV R8, 0x0 ;  /* 0x0000000000087802 */ /* 0x000fe20000000f00 */
[----:B-1----:R-:W-:Y:S01]  /*1870*/  IMAD.MOV.U32 R3, RZ, RZ, R37 ;  /* 0x000000ffff037224 */ /* 0x002fe200078e0025 */
[----:B------:R-:W0:Y:S01]  /*1880*/  LDCU.64 UR4, c[0x4][0x10] ;  /* 0x01000200ff0477ac */ /* 0x000e220008000a00 */
[----:B------:R-:W-:Y:S01]  /*1890*/  MOV R6, UR39 ;  /* 0x0000002700067c02 */ /* 0x000fe20008000f00 */
[----:B------:R-:W-:Y:S02]  /*18a0*/  IMAD.U32 R7, RZ, RZ, UR40 ;  /* 0x00000028ff077e24 */ /* 0x000fe4000f8e00ff */
[----:B------:R1:W-:Y:S01]  /*18b0*/  STL.64 [R1], R2 ;  /* 0x0000000201007387 */ /* 0x0003e20000100a00 */
[----:B------:R-:W2:Y:S01]  /*18c0*/  LDC.64 R8, c[0x4][R8] ;  /* 0x0100000008087b82 */ /* 0x000ea20000000a00 */
[----:B0-----:R-:W-:Y:S02]  /*18d0*/  IMAD.U32 R4, RZ, RZ, UR4 ;  /* 0x00000004ff047e24 */ /* 0x001fe4000f8e00ff */
[----:B-1----:R-:W-:-:S07]  /*18e0*/  IMAD.U32 R5, RZ, RZ, UR5 ;  /* 0x00000005ff057e24 */ /* 0x002fce000f8e00ff */
[----:B------:R-:W-:-:S07]  /*18f0*/  LEPC R20, `(.L_x_31) ;  /* 0x000000001014794e */ /* 0x000fce0000000000 */
[----:B--2---:R-:W-:Y:S05]  /*1900*/  CALL.ABS.NOINC R8 ;  /* 0x0000000008007343 */ /* 0x004fea0003c00000 */
.L_x_31:
[----:B------:R-:W-:Y:S05]  /*1910*/  BRA `(.L_x_32) ;  /* 0x0000000000187947 */ /* 0x000fea0003800000 */
.L_x_30:
[----:B------:R-:W-:Y:S02]  /*1920*/  ISETP.GT.AND P0, PT, R49, UR43, PT ;  /* 0x0000002b31007c0c */ /* 0x000fe4000bf04270 */
[----:B------:R-:W-:-:S04]  /*1930*/  IADD3 R0, PT, PT, -R2, UR43, RZ ;  /* 0x0000002b02007c10 */ /* 0x000fc8000fffe1ff */
[----:B-1----:R-:W-:-:S05]  /*1940*/  SEL R3, R0, R37, P0 ;  /* 0x0000002500037207 */ /* 0x002fca0000000000 */
[----:B------:R-:W-:-:S05]  /*1950*/  IMAD R3, R48, UR46, R3 ;  /* 0x0000002e30037c24 */ /* 0x000fca000f8e0203 */
[----:B------:R-:W-:-:S05]  /*1960*/  LEA R3, R3, UR41, 0x3 ;  /* 0x0000002903037c11 */ /* 0x000fca000f8e18ff */
[----:B------:R0:W-:Y:S02]  /*1970*/  STS.64 [R3+0x18], R4 ;  /* 0x0000180403007388 */ /* 0x0001e40000000a00 */
.L_x_32:
[----:B------:R-:W-:Y:S05]  /*1980*/  BSYNC.RECONVERGENT B6 ;  /* 0x0000000000067941 */ /* 0x000fea0003800200 */
.L_x_29:
[----:B------:R-:W-:Y:S01]  /*1990*/  ISETP.NE.AND P0, PT, R39, RZ, PT ;  /* 0x000000ff2700720c */ /* 0x000fe20003f05270 */
[----:B------:R-:W-:Y:S01]  /*19a0*/  VIADD R39, R37, 0xffffffff ;  /* 0xffffffff25277836 */ /* 0x000fe20000000000 */
[----:B------:R-:W-:Y:S04]  /*19b0*/  BSSY.RECONVERGENT B6, `(.L_x_33) ;  /* 0x0000028000067945 */ /* 0x000fe80003800200 */
[----:B------:R-:W-:-:S13]  /*19c0*/  ISETP.GT.OR P0, PT, R39, UR42, P0 ;  /* 0x0000002a27007c0c */ /* 0x000fda0008704670 */
[----:B------:R-:W-:Y:S05]  /*19d0*/  @P0 BRA `(.L_x_34) ;  /* 0x0000000000400947 */ /* 0x000fea0003800000 */
[----:B------:R-:W1:Y:S01]  /*19e0*/  S2UR UR5, SR_CgaCtaId ;  /* 0x00000000000579c3 */ /* 0x000e620000008800 */
[----:B------:R-:W-:Y:S01]  /*19f0*/  IMAD.IADD R0, R39, 0x1, R2 ;  /* 0x0000000127007824 */ /* 0x000fe200078e0202 */
[----:B0-----:R-:W-:Y:S01]  /*1a00*/  IADD3 R4, PT, PT, -R2, UR43, RZ ;  /* 0x0000002b02047c10 */ /* 0x001fe2000fffe1ff */
[----:B------:R-:W-:Y:S02]  /*1a10*/  UMOV UR4, 0x400 ;  /* 0x0000040000047882 */ /* 0x000fe40000000000 */
[C---:B------:R-:W-:Y:S01]  /*1a20*/  IMAD.HI R3, R0.reuse, 0x55555556, RZ ;  /* 0x5555555600037827 */ /* 0x040fe200078e02ff */
        /* <DEDUP_REMOVED lines=11> */
.L_x_34:
[----:B------:R-:W-:Y:S01]  /*1ae0*/  IMAD.MOV.U32 R38, RZ, RZ, R2 ;  /* 0x000000ffff267224 */ /* 0x000fe200078e0002 */
        /* <DEDUP_REMOVED lines=9> */
[----:B--2---:R-:W-:Y:S05]  /*1b80*/  CALL.ABS.NOINC R8 ;  /* 0x0000000008007343 */ /* 0x004fea0003c00000 */
.L_x_36:
[----:B------:R-:W-:Y:S01]  /*1b90*/  IMAD.MOV.U32 R38, RZ, RZ, R2 ;  /* 0x000000ffff267224 */ /* 0x000fe200078e0002 */
        /* <DEDUP_REMOVED lines=9> */
.L_x_35:
[----:B------:R-:W-:Y:S05]  /*1c30*/  BSYNC.RECONVERGENT B6 ;  /* 0x0000000000067941 */ /* 0x000fea0003800200 */
.L_x_33:
[----:B------:R-:W2:Y:S01]  /*1c40*/  LD.E.64 R54, desc[UR36][R54.64+-0x8] ;  /* 0xfffff82436367980 */ /* 0x000ea2000c101b00 */
[----:B------:R-:W-:Y:S01]  /*1c50*/  IMAD.WIDE R8, R2, 0x8, R26 ;  /* 0x0000000802087825 */ /* 0x000fe200078e021a */
[----:B------:R-:W-:-:S04]  /*1c60*/  ISETP.NE.AND P6, PT, R50, RZ, PT ;  /* 0x000000ff3200720c */ /* 0x000fc80003fc5270 */
[----:B------:R-:W0:Y:S01]  /*1c70*/  LD.E.64 R4, desc[UR36][R8.64+-0x8] ;  /* 0xfffff82408047980 */ /* 0x000e22000c101b00 */
[----:B--2---:R-:W-:-:S08]  /*1c80*/  DMUL R6, R32, R54 ;  /* 0x0000003620067228 */ /* 0x004fd00000000000 */
[----:B0-----:R-:W-:Y:S01]  /*1c90*/  DFMA R4, R34, R4, R6 ;  /* 0x000000042204722b */ /* 0x001fe20000000006 */
[----:B------:R-:W-:Y:S10]  /*1ca0*/  @!P6 BRA `(.L_x_37) ;  /* 0x000000000030e947 */ /* 0x000ff40003800000 */
[----:B------:R-:W-:Y:S01]  /*1cb0*/  MOV R8, 0x0 ;  /* 0x0000000000087802 */ /* 0x000fe20000000f00 */
[----:B------:R-:W0:Y:S01]  /*1cc0*/  LDCU.64 UR4, c[0x4][0x10] ;  /* 0x01000200ff0477ac */ /* 0x000e220008000a00 */
[----:B-1----:R-:W-:Y:S01]  /*1cd0*/  MOV R3, R37 ;  /* 0x0000002500037202 */ /* 0x002fe20000000f00 */
[----:B------:R-:W-:Y:S02]  /*1ce0*/  IMAD.U32 R6, RZ, RZ, UR39 ;  /* 0x00000027ff067e24 */ /* 0x000fe4000f8e00ff */
[----:B------:R-:W-:Y:S01]  /*1cf0*/  IMAD.U32 R7, RZ, RZ, UR40 ;  /* 0x00000028ff077e24 */ /* 0x000fe2000f8e00ff */
[----:B------:R-:W1:Y:S01]  /*1d00*/  LDC.64 R8, c[0x4][R8] ;  /* 0x0100000008087b82 */ /* 0x000e620000000a00 */
[----:B------:R2:W-:Y:S01]  /*1d10*/  STL.64 [R1], R2 ;  /* 0x0000000201007387 */ /* 0x0005e20000100a00 */
[----:B0-----:R-:W-:Y:S02]  /*1d20*/  IMAD.U32 R4, RZ, RZ, UR4 ;  /* 0x00000004ff047e24 */ /* 0x001fe4000f8e00ff */
[----:B--2---:R-:W-:-:S07]  /*1d30*/  IMAD.U32 R5, RZ, RZ, UR5 ;  /* 0x00000005ff057e24 */ /* 0x004fce000f8e00ff */
[----:B------:R-:W-:-:S07]  /*1d40*/  LEPC R20, `(.L_x_38) ;  /* 0x000000001014794e */ /* 0x000fce0000000000 */
[----:B-1----:R-:W-:Y:S05]  /*1d50*/  CALL.ABS.NOINC R8 ;  /* 0x0000000008007343 */ /* 0x002fea0003c00000 */
.L_x_38:
[----:B------:R-:W-:Y:S05]  /*1d60*/  BRA `(.L_x_10) ;  /* 0x0000000000187947 */ /* 0x000fea0003800000 */
.L_x_37:
[----:B------:R-:W-:Y:S02]  /*1d70*/  ISETP.GT.AND P0, PT, R49, UR43, PT ;  /* 0x0000002b31007c0c */ /* 0x000fe4000bf04270 */
[----:B------:R-:W-:-:S04]  /*1d80*/  IADD3 R0, PT, PT, -R2, UR43, RZ ;  /* 0x0000002b02007c10 */ /* 0x000fc8000fffe1ff */
[----:B-1----:R-:W-:-:S05]  /*1d90*/  SEL R3, R0, R37, P0 ;  /* 0x0000002500037207 */ /* 0x002fca0000000000 */
[----:B------:R-:W-:-:S05]  /*1da0*/  IMAD R3, R48, UR46, R3 ;  /* 0x0000002e30037c24 */ /* 0x000fca000f8e0203 */
[----:B------:R-:W-:-:S05]  /*1db0*/  LEA R3, R3, UR45, 0x3 ;  /* 0x0000002d03037c11 */ /* 0x000fca000f8e18ff */
[----:B------:R1:W-:Y:S02]  /*1dc0*/  STS.64 [R3+0x30], R4 ;  /* 0x0000300403007388 */ /* 0x0003e40000000a00 */
.L_x_10:
[----:B------:R-:W-:Y:S05]  /*1dd0*/  BSYNC.RECONVERGENT B7 ;  /* 0x0000000000077941 */ /* 0x000fea0003800200 */
.L_x_4:
[----:B------:R-:W-:Y:S01]  /*1de0*/  ISETP.NE.AND P0, PT, R2, UR43, PT ;  /* 0x0000002b02007c0c */ /* 0x000fe2000bf05270 */
[----:B------:R-:W-:-:S12]  /*1df0*/  BSSY.RECONVERGENT B7, `(.L_x_39) ;  /* 0x000002d000077945 */ /* 0x000fd80003800200 */
[----:B------:R-:W-:Y:S05]  /*1e00*/  @P0 BRA `(.L_x_40) ;  /* 0x0000000000ac0947 */ /* 0x000fea0003800000 */
[----:B------:R-:W-:Y:S01]  /*1e10*/  ISETP.GT.AND P0, PT, R37, UR42, PT ;  /* 0x0000002a25007c0c */ /* 0x000fe2000bf04270 */
[----:B------:R-:W-:Y:S03]  /*1e20*/  BSSY.RECONVERGENT B6, `(.L_x_41) ;  /* 0x0000027000067945 */ /* 0x000fe60003800200 */
[----:B------:R-:W-:-:S13]  /*1e30*/  ISETP.GT.OR P0, PT, RZ, UR43, P0 ;  /* 0x0000002bff007c0c */ /* 0x000fda0008704670 */
[----:B------:R-:W-:Y:S05]  /*1e40*/  @P0 BRA `(.L_x_42) ;  /* 0x0000000000340947 */ /* 0x000fea0003800000 */
[----:B------:R-:W3:Y:S01]  /*1e50*/  S2UR UR5, SR_CgaCtaId ;  /* 0x00000000000579c3 */ /* 0x000ee20000008800 */
[----:B--2---:R-:W-:Y:S01]  /*1e60*/  VIADD R0, R37, UR43 ;  /* 0x0000002b25007c36 */ /* 0x004fe20008000000 */
[----:B------:R-:W-:-:S03]  /*1e70*/  UMOV UR4, 0x400 ;  /* 0x0000040000047882 */ /* 0x000fc60000000000 */
[----:B01----:R-:W-:-:S05]  /*1e80*/  IMAD.HI.U32 R3, R0, -0x55555555, RZ ;  /* 0xaaaaaaab00037827 */ /* 0x003fca00078e00ff */
[----:B------:R-:W-:-:S05]  /*1e90*/  SHF.R.U32.HI R3, RZ, 0x1, R3 ;  /* 0x00000001ff037819 */ /* 0x000fca0000011603 */
[----:B------:R-:W-:-:S04]  /*1ea0*/  IMAD R3, R3, -0x3, R0 ;  /* 0xfffffffd03037824 */ /* 0x000fc800078e0200 */
[----:B------:R-:W-:Y:S01]  /*1eb0*/  IMAD R3, R3, UR46, RZ ;  /* 0x0000002e03037c24 */ /* 0x000fe2000f8e02ff */
[----:B---3--:R-:W-:-:S06]  /*1ec0*/  ULEA UR4, UR5, UR4, 0x18 ;  /* 0x0000000405047291 */ /* 0x008fcc000f8ec0ff */
[C---:B------:R-:W-:Y:S02]  /*1ed0*/  LEA R34, R3.reuse, UR4, 0x3 ;  /* 0x0000000403227c11 */ /* 0x040fe4000f8e18ff */
[----:B------:R-:W-:-:S04]  /*1ee0*/  LEA R3, R3, UR41, 0x3 ;  /* 0x0000002903037c11 */ /* 0x000fc8000f8e18ff */
[----:B------:R-:W0:Y:S04]  /*1ef0*/  LDS.64 R34, [R34] ;  /* 0x0000000022227984 */ /* 0x000e280000000a00 */
[----:B------:R1:W2:Y:S01]  /*1f00*/  LDS.64 R32, [R3+0x18] ;  /* 0x0000180003207984 */ /* 0x0002a20000000a00 */
[----:B------:R-:W-:Y:S05]  /*1f10*/  BRA `(.L_x_43) ;  /* 0x00000000005c7947 */ /* 0x000fea0003800000 */
.L_x_42:
[----:B------:R-:W-:Y:S01]  /*1f20*/  IMAD.U32 R10, RZ, RZ, UR43 ;  /* 0x0000002bff0a7e24 */ /* 0x000fe2000f8e00ff */
[----:B------:R-:W-:Y:S01]  /*1f30*/  MOV R11, R37 ;  /* 0x00000025000b7202 */ /* 0x000fe20000000f00 */
[----:B------:R-:W0:Y:S01]  /*1f40*/  LDCU.64 UR4, c[0x4][0x8] ;  /* 0x01000100ff0477ac */ /* 0x000e220008000a00 */
[----:B------:R-:W-:Y:S01]  /*1f50*/  MOV R36, 0x0 ;  /* 0x0000000000247802 */ /* 0x000fe20000000f00 */
[----:B------:R-:W-:Y:S02]  /*1f60*/  IMAD.U32 R6, RZ, RZ, UR39 ;  /* 0x00000027ff067e24 */ /* 0x000fe4000f8e00ff */
[----:B------:R3:W-:Y:S01]  /*1f70*/  STL.64 [R1], R10 ;  /* 0x0000000a01007387 */ /* 0x0007e20000100a00 */
[----:B------:R3:W4:Y:S01]  /*1f80*/  LDC.64 R8, c[0x4][R36] ;  /* 0x0100000024087b82 */ /* 0x0007220000000a00 */
[----:B------:R-:W-:Y:S02]  /*1f90*/  IMAD.U32 R7, RZ, RZ, UR40 ;  /* 0x00000028ff077e24 */ /* 0x000fe4000f8e00ff */
[----:B012---:R-:W-:-:S02]  /*1fa0*/  IMAD.U32 R4, RZ, RZ, UR4 ;  /* 0x00000004ff047e24 */ /* 0x007fc4000f8e00ff */
[----:B---3--:R-:W-:-:S07]  /*1fb0*/  IMAD.U32 R5, RZ, RZ, UR5 ;  /* 0x00000005ff057e24 */ /* 0x008fce000f8e00ff */
[----:B------:R-:W-:-:S07]  /*1fc0*/  LEPC R20, `(.L_x_44) ;  /* 0x000000001014794e */ /* 0x000fce0000000000 */
[----:B----45:R-:W-:Y:S05]  /*1fd0*/  CALL.ABS.NOINC R8 ;  /* 0x0000000008007343 */ /* 0x030fea0003c00000 */
.L_x_44:
[----:B------:R-:W-:Y:S01]  /*1fe0*/  IMAD.U32 R10, RZ, RZ, UR43 ;  /* 0x0000002bff0a7e24 */ /* 0x000fe2000f8e00ff */
[----:B------:R0:W1:Y:S01]  /*1ff0*/  LDC.64 R8, c[0x4][R36] ;  /* 0x0100000024087b82 */ /* 0x0000620000000a00 */
[----:B------:R-:W-:Y:S01]  /*2000*/  IMAD.MOV.U32 R11, RZ, RZ, R37 ;  /* 0x000000ffff0b7224 */ /* 0x000fe200078e0025 */
[----:B------:R-:W2:Y:S01]  /*2010*/  LDCU.64 UR4, c[0x4][0x8] ;  /* 0x01000100ff0477ac */ /* 0x000ea20008000a00 */
[----:B------:R-:W-:Y:S02]  /*2020*/  IMAD.U32 R6, RZ, RZ, UR39 ;  /* 0x00000027ff067e24 */ /* 0x000fe4000f8e00ff */
[----:B------:R-:W-:Y:S01]  /*2030*/  IMAD.U32 R7, RZ, RZ, UR40 ;  /* 0x00000028ff077e24 */ /* 0x000fe2000f8e00ff */
[----:B------:R0:W-:Y:S01]  /*2040*/  STL.64 [R1], R10 ;  /* 0x0000000a01007387 */ /* 0x0001e20000100a00 */
[----:B--2---:R-:W-:Y:S01]  /*2050*/  MOV R4, UR4 ;  /* 0x0000000400047c02 */ /* 0x004fe20008000f00 */
[----:B0-----:R-:W-:-:S07]  /*2060*/  IMAD.U32 R5, RZ, RZ, UR5 ;  /* 0x00000005ff057e24 */ /* 0x001fce000f8e00ff */
[----:B------:R-:W-:-:S07]  /*2070*/  LEPC R20, `(.L_x_43) ;  /* 0x000000001014794e */ /* 0x000fce0000000000 */
[----:B-1----:R-:W-:Y:S05]  /*2080*/  CALL.ABS.NOINC R8 ;  /* 0x0000000008007343 */ /* 0x002fea0003c00000 */
.L_x_43:
[----:B------:R-:W-:Y:S05]  /*2090*/  BSYNC.RECONVERGENT B6 ;  /* 0x0000000000067941 */ /* 0x000fea0003800200 */
.L_x_41:
[----:B0-2---:R-:W-:-:S08]  /*20a0*/  DADD R4, R32, R34 ;  /* 0x0000000020047229 */ /* 0x005fd00000000022 */
[----:B------:R-:W-:-:S11]  /*20b0*/  DADD R46, R46, R4 ;  /* 0x000000002e2e7229 */ /* 0x000fd60000000004 */
.L_x_40:
[----:B------:R-:W-:Y:S05]  /*20c0*/  BSYNC.RECONVERGENT B7 ;  /* 0x0000000000077941 */ /* 0x000fea0003800200 */
.L_x_39:
[C---:B------:R-:W-:Y:S01]  /*20d0*/  ISETP.GE.AND P1, PT, R37.reuse, UR42, PT ;  /* 0x0000002a25007c0c */ /* 0x040fe2000bf26270 */
[----:B012---:R-:W-:Y:S01]  /*20e0*/  VIADD R3, R37, 0x1 ;  /* 0x0000000125037836 */ /* 0x007fe20000000000 */
[C---:B------:R-:W-:Y:S01]  /*20f0*/  ISETP.GT.AND P0, PT, R2.reuse, RZ, PT ;  /* 0x000000ff0200720c */ /* 0x040fe20003f04270 */
[----:B------:R-:W-:Y:S01]  /*2100*/  VIADD R0, R2, 0xffffffff ;  /* 0xffffffff02007836 */ /* 0x000fe20000000000 */
[----:B------:R-:W-:-:S09]  /*2110*/  ISETP.NE.AND P2, PT, R45, RZ, PT ;  /* 0x000000ff2d00720c */ /* 0x000fd20003f45270 */
[----:B------:R-:W-:Y:S02]  /*2120*/  @P1 IADD3 R3, PT, PT, R37, RZ, RZ ;  /* 0x000000ff25031210 */ /* 0x000fe40007ffe0ff */
[----:B------:R-:W-:-:S03]  /*2130*/  @!P0 IMAD.MOV R0, RZ, RZ, R2 ;  /* 0x000000ffff008224 */ /* 0x000fc600078e0202 */
[----:B------:R-:W-:Y:S02]  /*2140*/  IMAD.MOV.U32 R37, RZ, RZ, R3 ;  /* 0x000000ffff257224 */ /* 0x000fe400078e0003 */
[----:B------:R-:W-:Y:S01]  /*2150*/  IMAD.MOV.U32 R2, RZ, RZ, R0 ;  /* 0x000000ffff027224 */ /* 0x000fe200078e0000 */
[----:B------:R-:W-:Y:S06]  /*2160*/  @P2 BRA `(.L_x_45) ;  /* 0xffffffe400642947 */ /* 0x000fec000383ffff */
.L_x_3:
[----:B------:R-:W-:Y:S05]  /*2170*/  BSYNC.RECONVERGENT B8 ;  /* 0x0000000000087941 */ /* 0x000fea0003800200 */
.L_x_2:
[----:B------:R-:W-:Y:S02]  /*2180*/  UISETP.LT.AND UP1, UPT, UR43, UR42, UPT ;  /* 0x0000002a2b00728c */ /* 0x000fe4000bf21270 */
[C---:B------:R-:W-:Y:S01]  /*2190*/  ISETP.GE.AND P3, PT, R43.reuse, UR43, PT ;  /* 0x0000002b2b007c0c */ /* 0x040fe2000bf66270 */
[----:B------:R-:W-:Y:S02]  /*21a0*/  UISETP.LT.AND UP0, UPT, UR43, UR42, UPT ;  /* 0x0000002a2b00728c */ /* 0x000fe4000bf01270 */
[C---:B------:R-:W-:Y:S01]  /*21b0*/  ISETP.NE.AND P2, PT, R43.reuse, UR43, PT ;  /* 0x0000002b2b007c0c */ /* 0x040fe2000bf45270 */
[----:B------:R-:W-:Y:S01]  /*21c0*/  USEL UR5, UR43, UR42, !UP1 ;  /* 0x0000002a2b057287 */ /* 0x000fe2000c800000 */
[----:B------:R-:W-:Y:S01]  /*21d0*/  VIADD R3, R43, 0x1 ;  /* 0x000000012b037836 */ /* 0x000fe20000000000 */
[----:B------:R-:W-:Y:S01]  /*21e0*/  USEL UR4, UR43, UR42, UP0 ;  /* 0x0000002a2b047287 */ /* 0x000fe20008000000 */
[----:B------:R-:W-:-:S03]  /*21f0*/  VIADD R2, R42, 0x1 ;  /* 0x000000012a027836 */ /* 0x000fc60000000000 */
[C---:B------:R-:W-:Y:S01]  /*2200*/  ISETP.GE.AND P0, PT, R40.reuse, UR5, PT ;  /* 0x0000000528007c0c */ /* 0x040fe2000bf06270 */
[----:B------:R-:W-:Y:S01]  /*2210*/  UIADD3 UR5, UPT, UPT, UR43, 0x1, UR42 ;  /* 0x000000012b057890 */ /* 0x000fe2000fffe02a */
[C---:B------:R-:W-:Y:S01]  /*2220*/  ISETP.GE.AND P1, PT, R40.reuse, UR4, PT ;  /* 0x0000000428007c0c */ /* 0x040fe2000bf26270 */
[----:B------:R-:W-:Y:S01]  /*2230*/  VIADD R40, R40, 0x1 ;  /* 0x0000000128287836 */ /* 0x000fe20000000000 */
[----:B------:R-:W-:Y:S02]  /*2240*/  SEL R0, RZ, 0xffffffff, !P0 ;  /* 0xffffffffff007807 */ /* 0x000fe40004000000 */
[----:B------:R-:W-:Y:S01]  /*2250*/  @P3 IADD3 R3, PT, PT, R43, RZ, RZ ;  /* 0x000000ff2b033210 */ /* 0x000fe20007ffe0ff */
[----:B------:R-:W-:Y:S01]  /*2260*/  @P2 IMAD.MOV R2, RZ, RZ, R42 ;  /* 0x000000ffff022224 */ /* 0x000fe200078e022a */
[----:B------:R-:W-:Y:S02]  /*2270*/  ISETP.NE.AND P0, PT, R40, UR5, PT ;  /* 0x0000000528007c0c */ /* 0x000fe4000bf05270 */
[----:B------:R-:W-:Y:S01]  /*2280*/  SEL R0, R0, 0x1, P1 ;  /* 0x0000000100007807 */ /* 0x000fe20000800000 */
[----:B------:R-:W-:-:S02]  /*2290*/  IMAD.MOV.U32 R42, RZ, RZ, R2 ;  /* 0x000000ffff2a7224 */ /* 0x000fc400078e0002 */
[----:B------:R-:W-:Y:S02]  /*22a0*/  IMAD.MOV.U32 R43, RZ, RZ, R3 ;  /* 0x000000ffff2b7224 */ /* 0x000fe400078e0003 */
[----:B------:R-:W-:-:S06]  /*22b0*/  IMAD.IADD R41, R0, 0x1, R41 ;  /* 0x0000000100297824 */ /* 0x000fcc00078e0229 */
[----:B------:R-:W-:Y:S05]  /*22c0*/  @P0 BRA `(.L_x_46) ;  /* 0xffffffe000f40947 */ /* 0x000fea000383ffff */
[----:B------:R-:W-:Y:S05]  /*22d0*/  BSYNC.RECONVERGENT B9 ;  /* 0x0000000000097941 */ /* 0x000fea0003800200 */
.L_x_1:
[----:B------:R-:W-:Y:S01]  /*22e0*/  ISETP.GT.AND P0, PT, R47, 0xfffff, PT ;  /* 0x000fffff2f00780c */ /* 0x000fe20003f04270 */
[--C-:B------:R-:W-:Y:S01]  /*22f0*/  IMAD.MOV.U32 R4, RZ, RZ, R46.reuse ;  /* 0x000000ffff047224 */ /* 0x100fe200078e002e */
[----:B------:R-:W-:Y:S01]  /*2300*/  BSSY.RECONVERGENT B0, `(.L_x_47) ;  /* 0x0000051000007945 */ /* 0x000fe20003800200 */
[----:B------:R-:W-:Y:S02]  /*2310*/  IMAD.MOV.U32 R5, RZ, RZ, R47 ;  /* 0x000000ffff057224 */ /* 0x000fe400078e002f */
[----:B------:R-:W-:-:S08]  /*2320*/  IMAD.MOV.U32 R2, RZ, RZ, R46 ;  /* 0x000000ffff027224 */ /* 0x000fd000078e002e */
[----:B------:R-:W-:-:S10]  /*2330*/  @!P0 DMUL R4, R4, 1.80143985094819840000e+16 ;  /* 0x4350000004048828 */ /* 0x000fd40000000000 */
[----:B------:R-:W-:Y:S02]  /*2340*/  @!P0 IMAD.MOV.U32 R47, RZ, RZ, R5 ;  /* 0x000000ffff2f8224 */ /* 0x000fe400078e0005 */
[----:B------:R-:W-:-:S03]  /*2350*/  @!P0 IMAD.MOV.U32 R2, RZ, RZ, R4 ;  /* 0x000000ffff028224 */ /* 0x000fc600078e0004 */
[----:B------:R-:W-:-:S04]  /*2360*/  IADD3 R0, PT, PT, R47, -0x1, RZ ;  /* 0xffffffff2f007810 */ /* 0x000fc80007ffe0ff */
[----:B------:R-:W-:Y:S01]  /*2370*/  ISETP.GT.U32.AND P1, PT, R0, 0x7feffffe, PT ;  /* 0x7feffffe0000780c */ /* 0x000fe20003f24070 */
[----:B------:R-:W-:Y:S02]  /*2380*/  IMAD.MOV.U32 R0, RZ, RZ, -0x3ff ;  /* 0xfffffc01ff007424 */ /* 0x000fe400078e00ff */
[----:B------:R-:W-:-:S10]  /*2390*/  @!P0 IMAD.MOV.U32 R0, RZ, RZ, -0x435 ;  /* 0xfffffbcbff008424 */ /* 0x000fd400078e00ff */
[----:B------:R-:W-:Y:S05]  /*23a0*/  @P1 BRA `(.L_x_48) ;  /* 0x0000000400001947 */ /* 0x000fea0003800000 */
[----:B------:R-:W-:Y:S01]  /*23b0*/  LOP3.LUT R3, R47, 0xfffff, RZ, 0xc0, !PT ;  /* 0x000fffff2f037812 */ /* 0x000fe200078ec0ff */
[----:B------:R-:W-:Y:S01]  /*23c0*/  IMAD.MOV.U32 R12, RZ, RZ, -0x748574fc ;  /* 0x8b7a8b04ff0c7424 */ /* 0x000fe200078e00ff */
[----:B------:R-:W-:Y:S01]  /*23d0*/  MOV R6, RZ ;  /* 0x000000ff00067202 */ /* 0x000fe20000000f00 */
[----:B------:R-:W-:Y:S01]  /*23e0*/  IMAD.MOV.U32 R13, RZ, RZ, 0x3ed0ee25 ;  /* 0x3ed0ee25ff0d7424 */ /* 0x000fe200078e00ff */
[----:B------:R-:W-:Y:S01]  /*23f0*/  LOP3.LUT R3, R3, 0x3ff00000, RZ, 0xfc, !PT ;  /* 0x3ff0000003037812 */ /* 0x000fe200078efcff */
[----:B------:R-:W-:Y:S01]  /*2400*/  UMOV UR4, 0x3ae80f1e ;  /* 0x3ae80f1e00047882 */ /* 0x000fe20000000000 */
[----:B------:R-:W-:Y:S01]  /*2410*/  UMOV UR5, 0x3eb1380b ;  /* 0x3eb1380b00057882 */ /* 0x000fe20000000000 */
[----:B------:R-:W-:Y:S01]  /*2420*/  LEA.HI R0, R47, R0, RZ, 0xc ;  /* 0x000000002f007211 */ /* 0x000fe200078f60ff */
[----:B------:R-:W-:Y:S01]  /*2430*/  IMAD.MOV.U32 R15, RZ, RZ, 0x43300000 ;  /* 0x43300000ff0f7424 */ /* 0x000fe200078e00ff */
[----:B------:R-:W-:Y:S01]  /*2440*/  ISETP.GE.U32.AND P0, PT, R3, 0x3ff6a09f, PT ;  /* 0x3ff6a09f0300780c */ /* 0x000fe20003f06070 */
[----:B------:R-:W-:Y:S01]  /*2450*/  UMOV UR6, 0x80000000 ;  /* 0x8000000000067882 */ /* 0x000fe20000000000 */
[----:B------:R-:W-:-:S11]  /*2460*/  UMOV UR7, 0x43300000 ;  /* 0x4330000000077882 */ /* 0x000fd60000000000 */
[----:B------:R-:W-:Y:S02]  /*2470*/  @P0 VIADD R5, R3, 0xfff00000 ;  /* 0xfff0000003050836 */ /* 0x000fe40000000000 */
[----:B------:R-:W-:Y:S02]  /*2480*/  @P0 VIADD R0, R0, 0x1 ;  /* 0x0000000100000836 */ /* 0x000fe40000000000 */
[----:B------:R-:W-:-:S03]  /*2490*/  @P0 IMAD.MOV.U32 R3, RZ, RZ, R5 ;  /* 0x000000ffff030224 */ /* 0x000fc600078e0005 */
[----:B------:R-:W-:-:S03]  /*24a0*/  LOP3.LUT R14, R0, 0x80000000, RZ, 0x3c, !PT ;  /* 0x80000000000e7812 */ /* 0x000fc600078e3cff */
[C---:B------:R-:W-:Y:S02]  /*24b0*/  DADD R4, R2.reuse, 1 ;  /* 0x3ff0000002047429 */ /* 0x040fe40000000000 */
[----:B------:R-:W-:Y:S02]  /*24c0*/  DADD R2, R2, -1 ;  /* 0xbff0000002027429 */ /* 0x000fe40000000000 */
[----:B------:R-:W-:Y:S01]  /*24d0*/  DADD R14, R14, -UR6 ;  /* 0x800000060e0e7e29 */ /* 0x000fe20008000000 */
[----:B------:R-:W-:Y:S01]  /*24e0*/  UMOV UR6, 0xfefa39ef ;  /* 0xfefa39ef00067882 */ /* 0x000fe20000000000 */
[----:B------:R-:W0:Y:S01]  /*24f0*/  MUFU.RCP64H R7, R5 ;  /* 0x0000000500077308 */ /* 0x000e220000001800 */
[----:B------:R-:W-:Y:S01]  /*2500*/  UMOV UR7, 0x3fe62e42 ;  /* 0x3fe62e4200077882 */ /* 0x000fe20000000000 */
[----:B0-----:R-:W-:-:S08]  /*2510*/  DFMA R8, -R4, R6, 1 ;  /* 0x3ff000000408742b */ /* 0x001fd00000000106 */
[----:B------:R-:W-:-:S08]  /*2520*/  DFMA R8, R8, R8, R8 ;  /* 0x000000080808722b */ /* 0x000fd00000000008 */
[----:B------:R-:W-:-:S08]  /*2530*/  DFMA R8, R6, R8, R6 ;  /* 0x000000080608722b */ /* 0x000fd00000000006 */
[----:B------:R-:W-:-:S08]  /*2540*/  DMUL R6, R2, R8 ;  /* 0x0000000802067228 */ /* 0x000fd00000000000 */
[----:B------:R-:W-:-:S08]  /*2550*/  DFMA R6, R2, R8, R6 ;  /* 0x000000080206722b */ /* 0x000fd00000000006 */
[----:B------:R-:W-:-:S08]  /*2560*/  DMUL R10, R6, R6 ;  /* 0x00000006060a7228 */ /* 0x000fd00000000000 */
[----:B------:R-:W-:Y:S01]  /*2570*/  DFMA R4, R10, UR4, R12 ;  /* 0x000000040a047c2b */ /* 0x000fe2000800000c */
[----:B------:R-:W-:Y:S01]  /*2580*/  UMOV UR4, 0x9f02676f ;  /* 0x9f02676f00047882 */ /* 0x000fe20000000000 */
[----:B------:R-:W-:Y:S01]  /*2590*/  UMOV UR5, 0x3ef3b266 ;  /* 0x3ef3b26600057882 */ /* 0x000fe20000000000 */
[----:B------:R-:W-:-:S05]  /*25a0*/  DADD R12, R2, -R6 ;  /* 0x00000000020c7229 */ /* 0x000fca0000000806 */
[----:B------:R-:W-:Y:S01]  /*25b0*/  DFMA R4, R10, R4, UR4 ;  /* 0x000000040a047e2b */ /* 0x000fe20008000004 */
[----:B------:R-:W-:Y:S01]  /*25c0*/  UMOV UR4, 0xa9ab0956 ;  /* 0xa9ab095600047882 */ /* 0x000fe20000000000 */
[----:B------:R-:W-:Y:S01]  /*25d0*/  UMOV UR5, 0x3f1745cb ;  /* 0x3f1745cb00057882 */ /* 0x000fe20000000000 */
[----:B------:R-:W-:-:S05]  /*25e0*/  DADD R12, R12, R12 ;  /* 0x000000000c0c7229 */ /* 0x000fca000000000c */
[----:B------:R-:W-:Y:S01]  /*25f0*/  DFMA R4, R10, R4, UR4 ;  /* 0x000000040a047e2b */ /* 0x000fe20008000004 */
[----:B------:R-:W-:Y:S01]  /*2600*/  UMOV UR4, 0x2d1b5154 ;  /* 0x2d1b515400047882 */ /* 0x000fe20000000000 */
[----:B------:R-:W-:Y:S01]  /*2610*/  UMOV UR5, 0x3f3c71c7 ;  /* 0x3f3c71c700057882 */ /* 0x000fe20000000000 */
[----:B------:R-:W-:Y:S02]  /*2620*/  DFMA R12, R2, -R6, R12 ;  /* 0x80000006020c722b */ /* 0x000fe4000000000c */
[----:B------:R-:W-:-:S03]  /*2630*/  DFMA R2, R14, UR6, R6 ;  /* 0x000000060e027c2b */ /* 0x000fc60008000006 */
[----:B------:R-:W-:Y:S01]  /*2640*/  DFMA R4, R10, R4, UR4 ;  /* 0x000000040a047e2b */ /* 0x000fe20008000004 */
[----:B------:R-:W-:Y:S01]  /*2650*/  UMOV UR4, 0x923be72d ;  /* 0x923be72d00047882 */ /* 0x000fe20000000000 */
[----:B------:R-:W-:Y:S01]  /*2660*/  UMOV UR5, 0x3f624924 ;  /* 0x3f62492400057882 */ /* 0x000fe20000000000 */
[----:B------:R-:W-:-:S05]  /*2670*/  DMUL R12, R8, R12 ;  /* 0x0000000c080c7228 */ /* 0x000fca0000000000 */
[----:B------:R-:W-:Y:S01]  /*2680*/  DFMA R4, R10, R4, UR4 ;  /* 0x000000040a047e2b */ /* 0x000fe20008000004 */
[----:B------:R-:W-:Y:S01]  /*2690*/  UMOV UR4, 0x9999a3c4 ;  /* 0x9999a3c400047882 */ /* 0x000fe20000000000 */
[----:B------:R-:W-:-:S06]  /*26a0*/  UMOV UR5, 0x3f899999 ;  /* 0x3f89999900057882 */ /* 0x000fcc0000000000 */
[----:B------:R-:W-:Y:S01]  /*26b0*/  DFMA R4, R10, R4, UR4 ;  /* 0x000000040a047e2b */ /* 0x000fe20008000004 */
[----:B------:R-:W-:Y:S01]  /*26c0*/  UMOV UR4, 0x55555554 ;  /* 0x5555555400047882 */ /* 0x000fe20000000000 */
[----:B------:R-:W-:-:S06]  /*26d0*/  UMOV UR5, 0x3fb55555 ;  /* 0x3fb5555500057882 */ /* 0x000fcc0000000000 */
[----:B------:R-:W-:Y:S01]  /*26e0*/  DFMA R4, R10, R4, UR4 ;  /* 0x000000040a047e2b */ /* 0x000fe20008000004 */
[----:B------:R-:W-:Y:S01]  /*26f0*/  UMOV UR4, 0xfefa39ef ;  /* 0xfefa39ef00047882 */ /* 0x000fe20000000000 */
[----:B------:R-:W-:Y:S02]  /*2700*/  UMOV UR5, 0x3fe62e42 ;  /* 0x3fe62e4200057882 */ /* 0x000fe40000000000 */
[----:B-----5:R-:W-:Y:S01]  /*2710*/  DFMA R16, R14, -UR4, R2 ;  /* 0x800000040e107c2b */ /* 0x020fe20008000002 */
[----:B------:R-:W-:Y:S01]  /*2720*/  UMOV UR4, 0x3b39803f ;  /* 0x3b39803f00047882 */ /* 0x000fe20000000000 */
[----:B------:R-:W-:Y:S02]  /*2730*/  UMOV UR5, 0x3c7abc9e ;  /* 0x3c7abc9e00057882 */ /* 0x000fe40000000000 */
[----:B------:R-:W-:-:S04]  /*2740*/  DMUL R4, R10, R4 ;  /* 0x000000040a047228 */ /* 0x000fc80000000000 */
[----:B------:R-:W-:-:S04]  /*2750*/  DADD R16, -R6, R16 ;  /* 0x0000000006107229 */ /* 0x000fc80000000110 */
[----:B------:R-:W-:-:S08]  /*2760*/  DFMA R4, R6, R4, R12 ;  /* 0x000000040604722b */ /* 0x000fd0000000000c */
[----:B------:R-:W-:-:S08]  /*2770*/  DADD R4, R4, -R16 ;  /* 0x0000000004047229 */ /* 0x000fd00000000810 */
[----:B------:R-:W-:-:S08]  /*2780*/  DFMA R4, R14, UR4, R4 ;  /* 0x000000040e047c2b */ /* 0x000fd00008000004 */
[----:B------:R-:W-:Y:S01]  /*2790*/  DADD R2, R2, R4 ;  /* 0x0000000002027229 */ /* 0x000fe20000000004 */
[----:B------:R-:W-:Y:S10]  /*27a0*/  BRA `(.L_x_49) ;  /* 0x0000000000187947 */ /* 0x000ff40003800000 */
.L_x_48:
[----:B------:R-:W-:Y:S01]  /*27b0*/  IMAD.MOV.U32 R2, RZ, RZ, 0x0 ;  /* 0x00000000ff027424 */ /* 0x000fe200078e00ff */
[----:B------:R-:W-:Y:S01]  /*27c0*/  LOP3.LUT P0, RZ, R5, 0x7fffffff, RZ, 0xc0, !PT ;  /* 0x7fffffff05ff7812 */ /* 0x000fe2000780c0ff */
[----:B------:R-:W-:-:S06]  /*27d0*/  IMAD.MOV.U32 R3, RZ, RZ, 0x7ff00000 ;  /* 0x7ff00000ff037424 */ /* 0x000fcc00078e00ff */
[----:B------:R-:W-:-:S10]  /*27e0*/  DFMA R2, R4, R2, +INF ;  /* 0x7ff000000402742b */ /* 0x000fd40000000002 */
[----:B------:R-:W-:Y:S02]  /*27f0*/  FSEL R2, R2, RZ, P0 ;  /* 0x000000ff02027208 */ /* 0x000fe40000000000 */
[----:B------:R-:W-:-:S07]  /*2800*/  FSEL R3, R3, -QNAN , P0 ;  /* 0xfff0000003037808 */ /* 0x000fce0000000000 */
.L_x_49:
[----:B------:R-:W-:Y:S05]  /*2810*/  BSYNC.RECONVERGENT B0 ;  /* 0x0000000000007941 */ /* 0x000fea0003800200 */
.L_x_47:
[----:B------:R-:W0:Y:S01]  /*2820*/  MUFU.RCP64H R5, 2 ;  /* 0x4000000000057908 */ /* 0x000e220000001800 */
[----:B------:R-:W-:Y:S01]  /*2830*/  MOV R6, 0x0 ;  /* 0x0000000000067802 */ /* 0x000fe20000000f00 */
[----:B------:R-:W-:Y:S01]  /*2840*/  IMAD.MOV.U32 R7, RZ, RZ, 0x40000000 ;  /* 0x40000000ff077424 */ /* 0x000fe200078e00ff */
[----:B------:R-:W-:Y:S01]  /*2850*/  UMOV UR4, 0x3ae80f1e ;  /* 0x3ae80f1e00047882 */ /* 0x000fe20000000000 */
[----:B------:R-:W-:Y:S01]  /*2860*/  IMAD.MOV.U32 R4, RZ, RZ, RZ ;  /* 0x000000ffff047224 */ /* 0x000fe200078e00ff */
[----:B------:R-:W-:Y:S01]  /*2870*/  UMOV UR5, 0x3eb1380b ;  /* 0x3eb1380b00057882 */ /* 0x000fe20000000000 */
[----:B------:R-:W-:Y:S01]  /*2880*/  IMAD.MOV.U32 R10, RZ, RZ, -0x748574fc ;  /* 0x8b7a8b04ff0a7424 */ /* 0x000fe200078e00ff */
[----:B------:R-:W-:Y:S01]  /*2890*/  UMOV UR6, 0x55555554 ;  /* 0x5555555400067882 */ /* 0x000fe20000000000 */
[----:B------:R-:W-:Y:S01]  /*28a0*/  IMAD.MOV.U32 R11, RZ, RZ, 0x3ed0ee25 ;  /* 0x3ed0ee25ff0b7424 */ /* 0x000fe200078e00ff */
[----:B------:R-:W-:Y:S01]  /*28b0*/  UMOV UR7, 0x3fb55555 ;  /* 0x3fb5555500077882 */ /* 0x000fe20000000000 */
[----:B------:R-:W-:Y:S01]  /*28c0*/  IMAD.MOV.U32 R14, RZ, RZ, -0x105c611 ;  /* 0xfefa39efff0e7424 */ /* 0x000fe200078e00ff */
[----:B-----5:R-:W-:Y:S01]  /*28d0*/  MOV R16, 0xfefa39ef ;  /* 0xfefa39ef00107802 */ /* 0x020fe20000000f00 */
[----:B------:R-:W-:-:S02]  /*28e0*/  IMAD.MOV.U32 R15, RZ, RZ, 0x3fe62e42 ;  /* 0x3fe62e42ff0f7424 */ /* 0x000fc400078e00ff */
[----:B------:R-:W-:Y:S01]  /*28f0*/  IMAD.MOV.U32 R17, RZ, RZ, 0x3fe62e42 ;  /* 0x3fe62e42ff117424 */ /* 0x000fe200078e00ff */
[----:B0-----:R-:W-:-:S08]  /*2900*/  DFMA R6, R4, -R6, 1 ;  /* 0x3ff000000406742b */ /* 0x001fd00000000806 */
[----:B------:R-:W-:-:S08]  /*2910*/  DFMA R6, R6, R6, R6 ;  /* 0x000000060606722b */ /* 0x000fd00000000006 */
[----:B------:R-:W-:-:S08]  /*2920*/  DFMA R6, R4, R6, R4 ;  /* 0x000000060406722b */ /* 0x000fd00000000004 */
[----:B------:R-:W-:-:S08]  /*2930*/  DMUL R4, R6, -1.1102230246251565404e-16 ;  /* 0xbca0000006047828 */ /* 0x000fd00000000000 */
[----:B------:R-:W-:-:S08]  /*2940*/  DFMA R4, R6, -1.1102230246251565404e-16, R4 ;  /* 0xbca000000604782b */ /* 0x000fd00000000004 */
[C---:B------:R-:W-:Y:S02]  /*2950*/  DMUL R8, R4.reuse, R4 ;  /* 0x0000000404087228 */ /* 0x040fe40000000000 */
[----:B------:R-:W-:-:S06]  /*2960*/  DADD R12, -R4, -1.1102230246251565404e-16 ;  /* 0xbca00000040c7429 */ /* 0x000fcc0000000100 */
[----:B------:R-:W-:Y:S01]  /*2970*/  DFMA R10, R8, UR4, R10 ;  /* 0x00000004080a7c2b */ /* 0x000fe2000800000a */
[----:B------:R-:W-:Y:S01]  /*2980*/  UMOV UR4, 0x9f02676f ;  /* 0x9f02676f00047882 */ /* 0x000fe20000000000 */
[----:B------:R-:W-:Y:S01]  /*2990*/  UMOV UR5, 0x3ef3b266 ;  /* 0x3ef3b26600057882 */ /* 0x000fe20000000000 */
[----:B------:R-:W-:-:S05]  /*29a0*/  DADD R12, R12, R12 ;  /* 0x000000000c0c7229 */ /* 0x000fca000000000c */
[----:B------:R-:W-:Y:S01]  /*29b0*/  DFMA R10, R8, R10, UR4 ;  /* 0x00000004080a7e2b */ /* 0x000fe2000800000a */
[----:B------:R-:W-:Y:S01]  /*29c0*/  UMOV UR4, 0xa9ab0956 ;  /* 0xa9ab095600047882 */ /* 0x000fe20000000000 */
[----:B------:R-:W-:Y:S01]  /*29d0*/  UMOV UR5, 0x3f1745cb ;  /* 0x3f1745cb00057882 */ /* 0x000fe20000000000 */
[----:B------:R-:W-:-:S05]  /*29e0*/  DFMA R12, -R4, -1.1102230246251565404e-16, R12 ;  /* 0xbca00000040c782b */ /* 0x000fca000000010c */
        /* <DEDUP_REMOVED lines=13> */
[----:B------:R-:W-:-:S04]  /*2ac0*/  DFMA R14, R14, UR4, R4 ;  /* 0x000000040e0e7c2b */ /* 0x000fc80008000004 */
[----:B------:R-:W-:Y:S01]  /*2ad0*/  DFMA R10, R8, R10, UR6 ;  /* 0x00000006080a7e2b */ /* 0x000fe2000800000a */
[----:B------:R-:W-:Y:S01]  /*2ae0*/  UMOV UR6, 0xbaaafad3 ;  /* 0xbaaafad300067882 */ /* 0x000fe20000000000 */
[----:B------:R-:W-:Y:S02]  /*2af0*/  UMOV UR7, 0x3c695355 ;  /* 0x3c69535500077882 */ /* 0x000fe40000000000 */
[----:B------:R-:W-:Y:S02]  /*2b00*/  DFMA R16, -R16, 1020, R14 ;  /* 0x408fe0001010782b */ /* 0x000fe4000000010e */
[----:B------:R-:W-:Y:S02]  /*2b10*/  DMUL R6, R2, UR6 ;  /* 0x0000000602067c28 */ /* 0x000fe40008000000 */
[----:B------:R-:W-:-:S04]  /*2b20*/  DMUL R10, R8, R10 ;  /* 0x0000000a080a7228 */ /* 0x000fc80000000000 */
[----:B------:R-:W-:-:S04]  /*2b30*/  DADD R16, -R4, R16 ;  /* 0x0000000004107229 */ /* 0x000fc80000000110 */
[----:B------:R-:W-:Y:S01]  /*2b40*/  DFMA R10, R4, R10, R12 ;  /* 0x0000000a040a722b */ /* 0x000fe2000000000c */
[----:B------:R-:W-:Y:S02]  /*2b50*/  IMAD.MOV.U32 R4, RZ, RZ, 0x3b39803f ;  /* 0x3b39803fff047424 */ /* 0x000fe400078e00ff */
[----:B------:R-:W-:-:S05]  /*2b60*/  IMAD.MOV.U32 R5, RZ, RZ, 0x3c7abc9e ;  /* 0x3c7abc9eff057424 */ /* 0x000fca00078e00ff */
[----:B------:R-:W-:-:S08]  /*2b70*/  DADD R10, R10, -R16 ;  /* 0x000000000a0a7229 */ /* 0x000fd00000000810 */
[----:B------:R-:W-:Y:S01]  /*2b80*/  DFMA R10, R4, UR4, R10 ;  /* 0x00000004040a7c2b */ /* 0x000fe2000800000a */
[----:B------:R-:W0:Y:S07]  /*2b90*/  LDCU.64 UR4, c[0x0][0x390] ;  /* 0x00007200ff0477ac */ /* 0x000e2e0008000a00 */
[----:B------:R-:W-:-:S08]  /*2ba0*/  DADD R10, R14, R10 ;  /* 0x000000000e0a7229 */ /* 0x000fd0000000000a */
[----:B------:R-:W-:Y:S01]  /*2bb0*/  DMUL R4, R10, UR6 ;  /* 0x000000060a047c28 */ /* 0x000fe20008000000 */
[----:B------:R-:W-:Y:S01]  /*2bc0*/  UMOV UR6, 0x1526e50e ;  /* 0x1526e50e00067882 */ /* 0x000fe20000000000 */
[----:B------:R-:W-:Y:S01]  /*2bd0*/  UMOV UR7, 0x3fdbcb7b ;  /* 0x3fdbcb7b00077882 */ /* 0x000fe20000000000 */
[----:B0-----:R-:W-:Y:S01]  /*2be0*/  UIMAD.WIDE UR4, UR38, 0x8, UR4 ;  /* 0x00000008260478a5 */ /* 0x001fe2000f8e0204 */
[----:B------:R-:W-:-:S04]  /*2bf0*/  DFMA R6, R2, UR6, R6 ;  /* 0x0000000602067c2b */ /* 0x000fc80008000006 */
[----:B------:R-:W-:Y:S01]  /*2c00*/  DFMA R4, R10, UR6, R4 ;  /* 0x000000060a047c2b */ /* 0x000fe20008000004 */
[----:B------:R-:W-:Y:S02]  /*2c10*/  IMAD.U32 R2, RZ, RZ, UR4 ;  /* 0x00000004ff027e24 */ /* 0x000fe4000f8e00ff */
[----:B------:R-:W-:-:S05]  /*2c20*/  IMAD.U32 R3, RZ, RZ, UR5 ;  /* 0x00000005ff037e24 */ /* 0x000fca000f8e00ff */
[----:B------:R-:W-:-:S07]  /*2c30*/  DADD R4, -R4, R6 ;  /* 0x0000000004047229 */ /* 0x000fce0000000106 */
[----:B------:R-:W-:Y:S01]  /*2c40*/  STG.E.64 desc[UR36][R2.64], R4 ;  /* 0x0000000402007986 */ /* 0x000fe2000c101b24 */
[----:B------:R-:W-:Y:S05]  /*2c50*/  EXIT ;  /* 0x000000000000794d */ /* 0x000fea0003800000 */
        .weak           $__internal_0_$__cuda_sm20_div_rn_f64_full
        .type           $__internal_0_$__cuda_sm20_div_rn_f64_full,@function
        .size           $__internal_0_$__cuda_sm20_div_rn_f64_full,(.L_x_103 - $__internal_0_$__cuda_sm20_div_rn_f64_full)
$__internal_0_$__cuda_sm20_div_rn_f64_full:
[C---:B------:R-:W-:Y:S01]  /*2c60*/  FSETP.GEU.AND P0, PT, |R15|.reuse, 1.469367938527859385e-39, PT ;  /* 0x001000000f00780b */ /* 0x040fe20003f0e200 */
[--C-:B------:R-:W-:Y:S01]  /*2c70*/  IMAD.MOV.U32 R6, RZ, RZ, R14.reuse ;  /* 0x000000ffff067224 */ /* 0x100fe200078e000e */
[C---:B------:R-:W-:Y:S01]  /*2c80*/  LOP3.LUT R8, R15.reuse, 0x800fffff, RZ, 0xc0, !PT ;  /* 0x800fffff0f087812 */ /* 0x040fe200078ec0ff */
[----:B------:R-:W-:Y:S01]  /*2c90*/  IMAD.MOV.U32 R10, RZ, RZ, 0x1 ;  /* 0x00000001ff0a7424 */ /* 0x000fe200078e00ff */
[----:B------:R-:W-:Y:S01]  /*2ca0*/  MOV R7, R15 ;  /* 0x0000000f00077202 */ /* 0x000fe20000000f00 */
[----:B------:R-:W-:Y:S01]  /*2cb0*/  IMAD.MOV.U32 R5, RZ, RZ, 0x1ca00000 ;  /* 0x1ca00000ff057424 */ /* 0x000fe200078e00ff */
[----:B------:R-:W-:Y:S01]  /*2cc0*/  LOP3.LUT R9, R8, 0x3ff00000, RZ, 0xfc, !PT ;  /* 0x3ff0000008097812 */ /* 0x000fe200078efcff */
[----:B------:R-:W-:Y:S01]  /*2cd0*/  IMAD.MOV.U32 R8, RZ, RZ, R14 ;  /* 0x000000ffff087224 */ /* 0x000fe200078e000e */
[----:B------:R-:W-:Y:S01]  /*2ce0*/  LOP3.LUT R16, R15, 0x7ff00000, RZ, 0xc0, !PT ;  /* 0x7ff000000f107812 */ /* 0x000fe200078ec0ff */
[----:B------:R-:W-:-:S03]  /*2cf0*/  IMAD.MOV.U32 R18, RZ, RZ, 0x7fa00000 ;  /* 0x7fa00000ff127424 */ /* 0x000fc600078e00ff */
[----:B------:R-:W-:Y:S01]  /*2d00*/  ISETP.LE.U32.AND P1, PT, R16, 0x7fa00000, PT ;  /* 0x7fa000001000780c */ /* 0x000fe20003f23070 */
[----:B------:R-:W-:Y:S01]  /*2d10*/  @!P0 DMUL R8, R6, 8.98846567431157953865e+307 ;  /* 0x7fe0000006088828 */ /* 0x000fe20000000000 */
[----:B------:R-:W-:Y:S02]  /*2d20*/  IADD3 R19, PT, PT, R18, -0x1, RZ ;  /* 0xffffffff12137810 */ /* 0x000fe40007ffe0ff */
[----:B------:R-:W-:-:S03]  /*2d30*/  SEL R3, R5, 0x63400000, !P1 ;  /* 0x6340000005037807 */ /* 0x000fc60004800000 */
[----:B------:R-:W0:Y:S02]  /*2d40*/  MUFU.RCP64H R11, R9 ;  /* 0x00000009000b7308 */ /* 0x000e240000001800 */
[----:B0-----:R-:W-:-:S08]  /*2d50*/  DFMA R12, R10, -R8, 1 ;  /* 0x3ff000000a0c742b */ /* 0x001fd00000000808 */
[----:B------:R-:W-:-:S08]  /*2d60*/  DFMA R12, R12, R12, R12 ;  /* 0x0000000c0c0c722b */ /* 0x000fd0000000000c */
[----:B------:R-:W-:-:S08]  /*2d70*/  DFMA R12, R10, R12, R10 ;  /* 0x0000000c0a0c722b */ /* 0x000fd0000000000a */
[----:B------:R-:W-:-:S08]  /*2d80*/  DFMA R10, R12, -R8, 1 ;  /* 0x3ff000000c0a742b */ /* 0x000fd00000000808 */
[----:B------:R-:W-:Y:S01]  /*2d90*/  DFMA R12, R12, R10, R12 ;  /* 0x0000000a0c0c722b */ /* 0x000fe2000000000c */
[----:B------:R-:W-:Y:S01]  /*2da0*/  LOP3.LUT R11, R3, 0xfffff, RZ, 0xfc, !PT ;  /* 0x000fffff030b7812 */ /* 0x000fe200078efcff */
[----:B------:R-:W-:Y:S01]  /*2db0*/  IMAD.MOV.U32 R3, RZ, RZ, R16 ;  /* 0x000000ffff037224 */ /* 0x000fe200078e0010 */
[----:B------:R-:W-:Y:S01]  /*2dc0*/  @!P0 LOP3.LUT R3, R9, 0x7ff00000, RZ, 0xc0, !PT ;  /* 0x7ff0000009038812 */ /* 0x000fe200078ec0ff */
[----:B------:R-:W-:Y:S01]  /*2dd0*/  IMAD.MOV.U32 R10, RZ, RZ, -0x1 ;  /* 0xffffffffff0a7424 */ /* 0x000fe200078e00ff */
[----:B------:R-:W-:-:S03]  /*2de0*/  ISETP.GT.U32.AND P0, PT, R19, 0x7feffffe, PT ;  /* 0x7feffffe1300780c */ /* 0x000fc60003f04070 */
[----:B------:R-:W-:Y:S02]  /*2df0*/  VIADD R19, R3, 0xffffffff ;  /* 0xffffffff03137836 */ /* 0x000fe40000000000 */
[----:B------:R-:W-:-:S03]  /*2e00*/  DMUL R14, R12, R10 ;  /* 0x0000000a0c0e7228 */ /* 0x000fc60000000000 */
[----:B------:R-:W-:-:S05]  /*2e10*/  ISETP.GT.U32.OR P0, PT, R19, 0x7feffffe, P0 ;  /* 0x7feffffe1300780c */ /* 0x000fca0000704470 */
[----:B------:R-:W-:-:S08]  /*2e20*/  DFMA R16, R14, -R8, R10 ;  /* 0x800000080e10722b */ /* 0x000fd0000000000a */
[----:B------:R-:W-:Y:S01]  /*2e30*/  DFMA R16, R12, R16, R14 ;  /* 0x000000100c10722b */ /* 0x000fe2000000000e */
[----:B------:R-:W-:Y:S10]  /*2e40*/  @P0 BRA `(.L_x_50) ;  /* 0x0000000000740947 */ /* 0x000ff40003800000 */
[----:B------:R-:W-:Y:S01]  /*2e50*/  LOP3.LUT R13, R7, 0x7ff00000, RZ, 0xc0, !PT ;  /* 0x7ff00000070d7812 */ /* 0x000fe200078ec0ff */
[----:B------:R-:W-:Y:S02]  /*2e60*/  IMAD.MOV.U32 R3, RZ, RZ, 0x7fa00000 ;  /* 0x7fa00000ff037424 */ /* 0x000fe400078e00ff */
[----:B------:R-:W-:Y:S01]  /*2e70*/  IMAD.MOV.U32 R14, RZ, RZ, RZ ;  /* 0x000000ffff0e7224 */ /* 0x000fe200078e00ff */
[----:B------:R-:W-:Y:S01]  /*2e80*/  ISETP.LE.U32.AND P0, PT, R13, 0x7fa00000, PT ;  /* 0x7fa000000d00780c */ /* 0x000fe20003f03070 */
[----:B------:R-:W-:-:S05]  /*2e90*/  IMAD.MOV R12, RZ, RZ, -R13 ;  /* 0x000000ffff0c7224 */ /* 0x000fca00078e0a0d */
[----:B------:R-:W-:Y:S02]  /*2ea0*/  VIADDMNMX R3, R12, R3, 0xb9600000, !PT ;  /* 0xb96000000c037446 */ /* 0x000fe40007800103 */
[----:B------:R-:W-:Y:S02]  /*2eb0*/  SEL R12, R5, 0x63400000, !P0 ;  /* 0x63400000050c7807 */ /* 0x000fe40004000000 */
[----:B------:R-:W-:-:S05]  /*2ec0*/  VIMNMX R3, PT, PT, R3, 0x46a00000, PT ;  /* 0x46a0000003037848 */ /* 0x000fca0003fe0100 */
[----:B------:R-:W-:-:S04]  /*2ed0*/  IMAD.IADD R5, R3, 0x1, -R12 ;  /* 0x0000000103057824 */ /* 0x000fc800078e0a0c */
[----:B------:R-:W-:-:S06]  /*2ee0*/  VIADD R15, R5, 0x7fe00000 ;  /* 0x7fe00000050f7836 */ /* 0x000fcc0000000000 */
[----:B------:R-:W-:-:S10]  /*2ef0*/  DMUL R12, R16, R14 ;  /* 0x0000000e100c7228 */ /* 0x000fd40000000000 */
[----:B------:R-:W-:-:S13]  /*2f00*/  FSETP.GTU.AND P0, PT, |R13|, 1.469367938527859385e-39, PT ;  /* 0x001000000d00780b */ /* 0x000fda0003f0c200 */
[----:B------:R-:W-:Y:S05]  /*2f10*/  @P0 BRA `(.L_x_51) ;  /* 0x0000000000840947 */ /* 0x000fea0003800000 */
[----:B------:R-:W-:Y:S01]  /*2f20*/  DFMA R8, R16, -R8, R10 ;  /* 0x800000081008722b */ /* 0x000fe2000000000a */
[----:B------:R-:W-:-:S09]  /*2f30*/  MOV R14, RZ ;  /* 0x000000ff000e7202 */ /* 0x000fd20000000f00 */
[C---:B------:R-:W-:Y:S02]  /*2f40*/  FSETP.NEU.AND P0, PT, R9.reuse, RZ, PT ;  /* 0x000000ff0900720b */ /* 0x040fe40003f0d000 */
[----:B------:R-:W-:-:S04]  /*2f50*/  LOP3.LUT R3, R9, 0x80000000, R7, 0x48, !PT ;  /* 0x8000000009037812 */ /* 0x000fc800078e4807 */
[----:B------:R-:W-:-:S07]  /*2f60*/  LOP3.LUT R15, R3, R15, RZ, 0xfc, !PT ;  /* 0x0000000f030f7212 */ /* 0x000fce00078efcff */
[----:B------:R-:W-:Y:S05]  /*2f70*/  @!P0 BRA `(.L_x_51) ;  /* 0x00000000006c8947 */ /* 0x000fea0003800000 */
[----:B------:R-:W-:Y:S01]  /*2f80*/  IMAD.MOV R7, RZ, RZ, -R5 ;  /* 0x000000ffff077224 */ /* 0x000fe200078e0a05 */
[----:B------:R-:W-:Y:S01]  /*2f90*/  DMUL.RP R14, R16, R14 ;  /* 0x0000000e100e7228 */ /* 0x000fe20000008000 */
[----:B------:R-:W-:Y:S01]  /*2fa0*/  IMAD.MOV.U32 R6, RZ, RZ, RZ ;  /* 0x000000ffff067224 */ /* 0x000fe200078e00ff */
[----:B------:R-:W-:-:S05]  /*2fb0*/  IADD3 R5, PT, PT, -R5, -0x43300000, RZ ;  /* 0xbcd0000005057810 */ /* 0x000fca0007ffe1ff */
[----:B------:R-:W-:-:S03]  /*2fc0*/  DFMA R6, R12, -R6, R16 ;  /* 0x800000060c06722b */ /* 0x000fc60000000010 */
[----:B------:R-:W-:-:S07]  /*2fd0*/  LOP3.LUT R3, R15, R3, RZ, 0x3c, !PT ;  /* 0x000000030f037212 */ /* 0x000fce00078e3cff */
[----:B------:R-:W-:-:S04]  /*2fe0*/  FSETP.NEU.AND P0, PT, |R7|, R5, PT ;  /* 0x000000050700720b */ /* 0x000fc80003f0d200 */
[----:B------:R-:W-:Y:S02]  /*2ff0*/  FSEL R12, R14, R12, !P0 ;  /* 0x0000000c0e0c7208 */ /* 0x000fe40004000000 */
[----:B------:R-:W-:Y:S01]  /*3000*/  FSEL R13, R3, R13, !P0 ;  /* 0x0000000d030d7208 */ /* 0x000fe20004000000 */
[----:B------:R-:W-:Y:S06]  /*3010*/  BRA `(.L_x_51) ;  /* 0x0000000000447947 */ /* 0x000fec0003800000 */
.L_x_50:
[----:B------:R-:W-:-:S14]  /*3020*/  DSETP.NAN.AND P0, PT, R6, R6, PT ;  /* 0x000000060600722a */ /* 0x000fdc0003f08000 */
[----:B------:R-:W-:Y:S05]  /*3030*/  @P0 BRA `(.L_x_52) ;  /* 0x0000000000340947 */ /* 0x000fea0003800000 */
[----:B------:R-:W-:Y:S01]  /*3040*/  ISETP.NE.AND P0, PT, R18, R3, PT ;  /* 0x000000031200720c */ /* 0x000fe20003f05270 */
[----:B------:R-:W-:Y:S02]  /*3050*/  IMAD.MOV.U32 R12, RZ, RZ, 0x0 ;  /* 0x00000000ff0c7424 */ /* 0x000fe400078e00ff */
[----:B------:R-:W-:-:S10]  /*3060*/  IMAD.MOV.U32 R13, RZ, RZ, -0x80000 ;  /* 0xfff80000ff0d7424 */ /* 0x000fd400078e00ff */
[----:B------:R-:W-:Y:S05]  /*3070*/  @!P0 BRA `(.L_x_51) ;  /* 0x00000000002c8947 */ /* 0x000fea0003800000 */
[----:B------:R-:W-:Y:S02]  /*3080*/  ISETP.NE.AND P0, PT, R18, 0x7ff00000, PT ;  /* 0x7ff000001200780c */ /* 0x000fe40003f05270 */
[----:B------:R-:W-:Y:S02]  /*3090*/  LOP3.LUT R6, R7, 0x7fafffff, RZ, 0x3c, !PT ;  /* 0x7fafffff07067812 */ /* 0x000fe400078e3cff */
[----:B------:R-:W-:Y:S02]  /*30a0*/  ISETP.EQ.OR P0, PT, R3, RZ, !P0 ;  /* 0x000000ff0300720c */ /* 0x000fe40004702670 */
[----:B------:R-:W-:-:S11]  /*30b0*/  LOP3.LUT R13, R6, 0x80000000, RZ, 0xc0, !PT ;  /* 0x80000000060d7812 */ /* 0x000fd600078ec0ff */
[----:B------:R-:W-:Y:S01]  /*30c0*/  @P0 LOP3.LUT R3, R13, 0x7ff00000, RZ, 0xfc, !PT ;  /* 0x7ff000000d030812 */ /* 0x000fe200078efcff */
[----:B------:R-:W-:Y:S02]  /*30d0*/  @!P0 IMAD.MOV.U32 R12, RZ, RZ, RZ ;  /* 0x000000ffff0c8224 */ /* 0x000fe400078e00ff */
[----:B------:R-:W-:Y:S01]  /*30e0*/  @P0 IMAD.MOV.U32 R12, RZ, RZ, RZ ;  /* 0x000000ffff0c0224 */ /* 0x000fe200078e00ff */
[----:B------:R-:W-:Y:S01]  /*30f0*/  @P0 MOV R13, R3 ;  /* 0x00000003000d0202 */ /* 0x000fe20000000f00 */
[----:B------:R-:W-:Y:S06]  /*3100*/  BRA `(.L_x_51) ;  /* 0x0000000000087947 */ /* 0x000fec0003800000 */
.L_x_52:
[----:B------:R-:W-:Y:S01]  /*3110*/  LOP3.LUT R13, R7, 0x80000, RZ, 0xfc, !PT ;  /* 0x00080000070d7812 */ /* 0x000fe200078efcff */
[----:B------:R-:W-:-:S07]  /*3120*/  IMAD.MOV.U32 R12, RZ, RZ, R6 ;  /* 0x000000ffff0c7224 */ /* 0x000fce00078e0006 */
.L_x_51:
[----:B------:R-:W-:Y:S02]  /*3130*/  IMAD.MOV.U32 R5, RZ, RZ, 0x0 ;  /* 0x00000000ff057424 */ /* 0x000fe400078e00ff */
[----:B------:R-:W-:Y:S02]  /*3140*/  IMAD.MOV.U32 R52, RZ, RZ, R12 ;  /* 0x000000ffff347224 */ /* 0x000fe400078e000c */
[----:B------:R-:W-:Y:S01]  /*3150*/  IMAD.MOV.U32 R53, RZ, RZ, R13 ;  /* 0x000000ffff357224 */ /* 0x000fe200078e000d */
[----:B------:R-:W-:Y:S06]  /*3160*/  RET.REL.NODEC R4 `(_Z12align1threadPPcS0_PdiiiPiS2_PS1_S3_S3_S3_) ;  /* 0xffffffcc04a47950 */ /* 0x000fec0003c3ffff */
.L_x_53:
[----:B------:R-:W-:-:S00]  /*3170*/  BRA `(.L_x_53) ;  /* 0xfffffffc00fc7947 */ /* 0x000fc0000383ffff */
[----:B------:R-:W-:-:S00]  /*3180*/  NOP ;  /* 0x0000000000007918 */ /* 0x000fc00000000000 */
[----:B------:R-:W-:-:S00]  /*3190*/  NOP ;  /* 0x0000000000007918 */ /* 0x000fc00000000000 */
[----:B------:R-:W-:-:S00]  /*31a0*/  NOP ;  /* 0x0000000000007918 */ /* 0x000fc00000000000 */
[----:B------:R-:W-:-:S00]  /*31b0*/  NOP ;  /* 0x0000000000007918 */ /* 0x000fc00000000000 */
[----:B------:R-:W-:-:S00]  /*31c0*/  NOP ;  /* 0x0000000000007918 */ /* 0x000fc00000000000 */
[----:B------:R-:W-:-:S00]  /*31d0*/  NOP ;  /* 0x0000000000007918 */ /* 0x000fc00000000000 */
[----:B------:R-:W-:-:S00]  /*31e0*/  NOP ;  /* 0x0000000000007918 */ /* 0x000fc00000000000 */
[----:B------:R-:W-:-:S00]  /*31f0*/  NOP ;  /* 0x0000000000007918 */ /* 0x000fc00000000000 */
.L_x_103:


//--------------------- .text._Z10alignPairsPPcS0_iii --------------------------
	.section	.text._Z10alignPairsPPcS0_iii,"ax",@progbits
	.align	128
        .global         _Z10alignPairsPPcS0_iii
        .type           _Z10alignPairsPPcS0_iii,@function
        .size           _Z10alignPairsPPcS0_iii,(.L_x_105 - _Z10alignPairsPPcS0_iii)
        .other          _Z10alignPairsPPcS0_iii,@"STO_CUDA_ENTRY STV_DEFAULT"
_Z10alignPairsPPcS0_iii:
.text._Z10alignPairsPPcS0_iii:
[----:B------:R-:W0:Y:S01]  /*0000*/  LDC R1, c[0x0][0x37c] ;  /* 0x0000df00ff017b82 */ /* 0x000e220000000800 */
[----:B------:R-:W1:Y:S07]  /*0010*/  S2R R4, SR_CTAID.Y ;  /* 0x0000000000047919 */ /* 0x000e6e0000002600 */
[----:B------:R-:W1:Y:S01]  /*0020*/  S2UR UR5, SR_CTAID.X ;  /* 0x00000000000579c3 */ /* 0x000e620000002500 */
[----:B------:R-:W2:Y:S01]  /*0030*/  LDCU UR6, c[0x0][0x390] ;  /* 0x00007200ff0677ac */ /* 0x000ea20008000800 */
[----:B0-----:R-:W-:Y:S01]  /*0040*/  VIADD R1, R1, 0xffffffe0 ;  /* 0xffffffe001017836 */ /* 0x001fe20000000000 */
[----:B------:R-:W1:Y:S01]  /*0050*/  S2R R3, SR_CTAID.Z ;  /* 0x0000000000037919 */ /* 0x000e620000002700 */
[----:B------:R-:W0:Y:S03]  /*0060*/  LDCU UR4, c[0x0][0x2f8] ;  /* 0x00005f00ff0477ac */ /* 0x000e260008000800 */
[----:B0-----:R-:W-:-:S02]  /*0070*/  IADD3 R6, P0, PT, R1, UR4, RZ ;  /* 0x0000000401067c10 */ /* 0x001fc4000ff1e0ff */
[----:B-1----:R-:W-:-:S04]  /*0080*/  IADD3 R4, PT, PT, R3, UR5, R4 ;  /* 0x0000000503047c10 */ /* 0x002fc8000fffe004 */
[----:B--2---:R-:W-:-:S13]  /*0090*/  ISETP.GE.AND P1, PT, R4, UR6, PT ;  /* 0x0000000604007c0c */ /* 0x004fda000bf26270 */
[----:B------:R-:W-:Y:S05]  /*00a0*/  @P1 EXIT ;  /* 0x000000000000194d */ /* 0x000fea0003800000 */
[----:B------:R-:W0:Y:S01]  /*00b0*/  LDC R5, c[0x0][0x394] ;  /* 0x0000e500ff057b82 */ /* 0x000e220000000800 */
[----:B------:R-:W-:Y:S01]  /*00c0*/  IABS R9, R4 ;  /* 0x0000000400097213 */ /* 0x000fe20000000000 */
[----:B------:R-:W1:Y:S01]  /*00d0*/  LDCU.64 UR4, c[0x0][0x358] ;  /* 0x00006b00ff0477ac */ /* 0x000e620008000a00 */
[----:B------:R-:W2:Y:S05]  /*00e0*/  LDCU.64 UR6, c[0x4][0x38] ;  /* 0x01000700ff0677ac */ /* 0x000eaa0008000a00 */
[----:B------:R-:W3:Y:S01]  /*00f0*/  LDC.64 R10, c[0x0][0x380] ;  /* 0x0000e000ff0a7b82 */ /* 0x000ee20000000a00 */
[----:B0-----:R-:W-:-:S04]  /*0100*/  IABS R8, R5 ;  /* 0x0000000500087213 */ /* 0x001fc80000000000 */
[----:B------:R-:W0:Y:S08]  /*0110*/  I2F.RP R0, R8 ;  /* 0x0000000800007306 */ /* 0x000e300000209400 */
[----:B0-----:R-:W0:Y:S02]  /*0120*/  MUFU.RCP R0, R0 ;  /* 0x0000000000007308 */ /* 0x001e240000001000 */
[----:B0-----:R-:W-:-:S06]  /*0130*/  VIADD R2, R0, 0xffffffe ;  /* 0x0ffffffe00027836 */ /* 0x001fcc0000000000 */
[----:B------:R0:W4:Y:S02]  /*0140*/  F2I.FTZ.U32.TRUNC.NTZ R3, R2 ;  /* 0x0000000200037305 */ /* 0x000124000021f000 */
[----:B0-----:R-:W-:Y:S01]  /*0150*/  IMAD.MOV.U32 R2, RZ, RZ, RZ ;  /* 0x000000ffff027224 */ /* 0x001fe200078e00ff */
[----:B----4-:R-:W-:-:S05]  /*0160*/  IADD3 R7, PT, PT, RZ, -R3, RZ ;  /* 0x80000003ff077210 */ /* 0x010fca0007ffe0ff */
[----:B------:R-:W-:-:S04]  /*0170*/  IMAD R7, R7, R8, RZ ;  /* 0x0000000807077224 */ /* 0x000fc800078e02ff */
[----:B------:R-:W-:Y:S01]  /*0180*/  IMAD.HI.U32 R3, R3, R7, R2 ;  /* 0x0000000703037227 */ /* 0x000fe200078e0002 */
[----:B------:R-:W-:-:S03]  /*0190*/  LOP3.LUT R2, R4, R5, RZ, 0x3c, !PT ;  /* 0x0000000504027212 */ /* 0x000fc600078e3cff */
[----:B------:R-:W-:Y:S01]  /*01a0*/  IMAD.MOV.U32 R7, RZ, RZ, R9 ;  /* 0x000000ffff077224 */ /* 0x000fe200078e0009 */
[----:B------:R-:W-:-:S03]  /*01b0*/  ISETP.GE.AND P2, PT, R2, RZ, PT ;  /* 0x000000ff0200720c */ /* 0x000fc60003f46270 */
[----:B------:R-:W-:-:S05]  /*01c0*/  IMAD.HI.U32 R0, R3, R7, RZ ;  /* 0x0000000703007227 */ /* 0x000fca00078e00ff */
[----:B------:R-:W-:-:S05]  /*01d0*/  IADD3 R3, PT, PT, -R0, RZ, RZ ;  /* 0x000000ff00037210 */ /* 0x000fca0007ffe1ff */
[----:B------:R-:W-:-:S05]  /*01e0*/  IMAD R3, R8, R3, R7 ;  /* 0x0000000308037224 */ /* 0x000fca00078e0207 */
[----:B------:R-:W-:-:S13]  /*01f0*/  ISETP.GT.U32.AND P3, PT, R8, R3, PT ;  /* 0x000000030800720c */ /* 0x000fda0003f64070 */
[----:B------:R-:W-:Y:S02]  /*0200*/  @!P3 IMAD.IADD R3, R3, 0x1, -R8 ;  /* 0x000000010303b824 */ /* 0x000fe400078e0a08 */
[----:B------:R-:W-:Y:S01]  /*0210*/  @!P3 VIADD R0, R0, 0x1 ;  /* 0x000000010000b836 */ /* 0x000fe20000000000 */
[----:B------:R-:W-:Y:S02]  /*0220*/  ISETP.NE.AND P3, PT, R5, RZ, PT ;  /* 0x000000ff0500720c */ /* 0x000fe40003f65270 */
[----:B------:R-:W-:Y:S02]  /*0230*/  ISETP.GE.U32.AND P1, PT, R3, R8, PT ;  /* 0x000000080300720c */ /* 0x000fe40003f26070 */
[----:B------:R-:W0:Y:S11]  /*0240*/  LDC.64 R8, c[0x0][0x388] ;  /* 0x0000e200ff087b82 */ /* 0x000e360000000a00 */
[----:B------:R-:W-:-:S05]  /*0250*/  @P1 IADD3 R0, PT, PT, R0, 0x1, RZ ;  /* 0x0000000100001810 */ /* 0x000fca0007ffe0ff */
[----:B------:R-:W-:Y:S01]  /*0260*/  @!P2 IMAD.MOV R0, RZ, RZ, -R0 ;  /* 0x000000ffff00a224 */ /* 0x000fe200078e0a00 */
[----:B------:R-:W-:-:S05]  /*0270*/  @!P3 LOP3.LUT R0, RZ, R5, RZ, 0x33, !PT ;  /* 0x00000005ff00b212 */ /* 0x000fca00078e33ff */
[----:B------:R-:W-:Y:S02]  /*0280*/  IMAD.MOV R2, RZ, RZ, -R0 ;  /* 0x000000ffff027224 */ /* 0x000fe400078e0a00 */
[----:B---3--:R-:W-:-:S04]  /*0290*/  IMAD.WIDE R10, R0, 0x8, R10 ;  /* 0x00000008000a7825 */ /* 0x008fc800078e020a */
[----:B------:R-:W-:Y:S02]  /*02a0*/  IMAD R2, R5, R2, R4 ;  /* 0x0000000205027224 */ /* 0x000fe400078e0204 */
[----:B-1----:R-:W3:Y:S02]  /*02b0*/  LDG.E.64 R10, desc[UR4][R10.64] ;  /* 0x000000040a0a7981 */ /* 0x002ee4000c1e1b00 */
[----:B0-----:R-:W-:-:S06]  /*02c0*/  IMAD.WIDE R8, R2, 0x8, R8 ;  /* 0x0000000802087825 */ /* 0x001fcc00078e0208 */
[----:B------:R-:W4:Y:S01]  /*02d0*/  LDG.E.64 R8, desc[UR4][R8.64] ;  /* 0x0000000408087981 */ /* 0x000f22000c1e1b00 */
[----:B------:R-:W-:Y:S01]  /*02e0*/  MOV R3, 0x0 ;  /* 0x0000000000037802 */ /* 0x000fe20000000f00 */
[----:B------:R-:W0:Y:S02]  /*02f0*/  LDCU UR4, c[0x0][0x2fc] ;  /* 0x00005f80ff0477ac */ /* 0x000e240008000800 */
[----:B------:R1:W-:Y:S01]  /*0300*/  STL [R1+0x10], R0 ;  /* 0x0000100001007387 */ /* 0x0003e20000100800 */
[----:B------:R1:W1:Y:S03]  /*0310*/  LDC.64 R12, c[0x4][R3] ;  /* 0x01000000030c7b82 */ /* 0x0002660000000a00 */
[----:B------:R0:W-:Y:S01]  /*0320*/  STL [R1], R2 ;  /* 0x0000000201007387 */ /* 0x0001e20000100800 */
[----:B--2---:R-:W-:Y:S01]  /*0330*/  IMAD.U32 R4, RZ, RZ, UR6 ;  /* 0x00000006ff047e24 */ /* 0x004fe2000f8e00ff */
[----:B------:R-:W-:-:S02]  /*0340*/  MOV R5, UR7 ;  /* 0x0000000700057c02 */ /* 0x000fc40008000f00 */
[----:B0-----:R-:W-:Y:S01]  /*0350*/  IADD3.X R7, PT, PT, RZ, UR4, RZ, P0, !PT ;  /* 0x00000004ff077c10 */ /* 0x001fe200087fe4ff */
[----:B---3--:R0:W-:Y:S04]  /*0360*/  STL.64 [R1+0x18], R10 ;  /* 0x0000180a01007387 */ /* 0x0081e80000100a00 */
[----:B-1--4-:R0:W-:Y:S02]  /*0370*/  STL.64 [R1+0x8], R8 ;  /* 0x0000080801007387 */ /* 0x0121e40000100a00 */
[----:B------:R-:W-:-:S07]  /*0380*/  LEPC R20, `(.L_x_54) ;  /* 0x000000001014794e */ /* 0x000fce0000000000 */
[----:B0-----:R-:W-:Y:S05]  /*0390*/  CALL.ABS.NOINC R12 ;  /* 0x000000000c007343 */ /* 0x001fea0003c00000 */
.L_x_54:
[----:B------:R-:W-:Y:S05]  /*03a0*/  EXIT ;  /* 0x000000000000794d */ /* 0x000fea0003800000 */
.L_x_55:
        /* <DEDUP_REMOVED lines=13> */
.L_x_105:


//--------------------- .text._Z9setRESULTPdi     --------------------------
	.section	.text._Z9setRESULTPdi,"ax",@progbits
	.align	128
        .global         _Z9setRESULTPdi
        .type           _Z9setRESULTPdi,@function
        .size           _Z9setRESULTPdi,(.L_x_106 - _Z9setRESULTPdi)
        .other          _Z9setRESULTPdi,@"STO_CUDA_ENTRY STV_DEFAULT"
_Z9setRESULTPdi:
.text._Z9setRESULTPdi:
[----:B------:R-:W0:Y:S08]  /*0000*/  LDC R1, c[0x0][0x37c] ;  /* 0x0000df00ff017b82 */ /* 0x000e300000000800 */
[----:B------:R-:W1:Y:S02]  /*0010*/  LDC R0, c[0x0][0x388] ;  /* 0x0000e200ff007b82 */ /* 0x000e640000000800 */
[----:B-1----:R-:W-:-:S13]  /*0020*/  ISETP.GE.AND P0, PT, R0, 0x1, PT ;  /* 0x000000010000780c */ /* 0x002fda0003f06270 */
[----:B0-----:R-:W-:Y:S05]  /*0030*/  @!P0 BRA `(.L_x_56) ;  /* 0x0000000400248947 */ /* 0x001fea0003800000 */
[C---:B------:R-:W-:Y:S01]  /*0040*/  ISETP.GE.U32.AND P1, PT, R0.reuse, 0x8, PT ;  /* 0x000000080000780c */ /* 0x040fe20003f26070 */
[----:B------:R-:W0:Y:S01]  /*0050*/  LDCU.64 UR4, c[0x0][0x358] ;  /* 0x00006b00ff0477ac */ /* 0x000e220008000a00 */
[----:B------:R-:W-:Y:S01]  /*0060*/  LOP3.LUT R24, R0, 0x7, RZ, 0xc0, !PT ;  /* 0x0000000700187812 */ /* 0x000fe200078ec0ff */
[----:B------:R-:W-:-:S03]  /*0070*/  IMAD.MOV.U32 R2, RZ, RZ, RZ ;  /* 0x000000ffff027224 */ /* 0x000fc600078e00ff */
[----:B------:R-:W-:-:S07]  /*0080*/  ISETP.NE.AND P0, PT, R24, RZ, PT ;  /* 0x000000ff1800720c */ /* 0x000fce0003f05270 */
[----:B------:R-:W-:Y:S06]  /*0090*/  @!P1 BRA `(.L_x_57) ;  /* 0x00000000007c9947 */ /* 0x000fec0003800000 */
[----:B------:R-:W1:Y:S01]  /*00a0*/  LDC.64 R4, c[0x0][0x380] ;  /* 0x0000e000ff047b82 */ /* 0x000e620000000a00 */
[----:B------:R-:W-:Y:S01]  /*00b0*/  LOP3.LUT R2, R0, 0x7ffffff8, RZ, 0xc0, !PT ;  /* 0x7ffffff800027812 */ /* 0x000fe200078ec0ff */
[----:B------:R-:W-:Y:S01]  /*00c0*/  IMAD.MOV.U32 R3, RZ, RZ, RZ ;  /* 0x000000ffff037224 */ /* 0x000fe200078e00ff */
[----:B------:R-:W-:-:S07]  /*00d0*/  CS2R R6, SRZ ;  /* 0x0000000000067805 */ /* 0x000fce000001ff00 */
.L_x_58:
[C---:B--2---:R-:W-:Y:S01]  /*00e0*/  VIADD R8, R3.reuse, 0x1 ;  /* 0x0000000103087836 */ /* 0x044fe20000000000 */
[C---:B------:R-:W-:Y:S01]  /*00f0*/  IADD3 R12, PT, PT, R3.reuse, 0x3, RZ ;  /* 0x00000003030c7810 */ /* 0x040fe20007ffe0ff */
[C---:B------:R-:W-:Y:S01]  /*0100*/  VIADD R10, R3.reuse, 0x2 ;  /* 0x00000002030a7836 */ /* 0x040fe20000000000 */
[C---:B------:R-:W-:Y:S01]  /*0110*/  IADD3 R22, PT, PT, R3.reuse, 0x7, RZ ;  /* 0x0000000703167810 */ /* 0x040fe20007ffe0ff */
[C---:B------:R-:W-:Y:S02]  /*0120*/  VIADD R14, R3.reuse, 0x4 ;  /* 0x00000004030e7836 */ /* 0x040fe40000000000 */
[C---:B------:R-:W-:Y:S01]  /*0130*/  VIADD R16, R3.reuse, 0x5 ;  /* 0x0000000503107836 */ /* 0x040fe20000000000 */
[----:B------:R-:W2:Y:S01]  /*0140*/  I2F.F64.U32 R8, R8 ;  /* 0x0000000800087312 */ /* 0x000ea20000201800 */
[C---:B------:R-:W-:Y:S02]  /*0150*/  VIADD R18, R3.reuse, 0x6 ;  /* 0x0000000603127836 */ /* 0x040fe40000000000 */
[----:B-1----:R-:W-:-:S04]  /*0160*/  IMAD.WIDE.U32 R20, R3, 0x8, R4 ;  /* 0x0000000803147825 */ /* 0x002fc800078e0004 */
[----:B------:R-:W-:Y:S01]  /*0170*/  VIADD R3, R3, 0x8 ;  /* 0x0000000803037836 */ /* 0x000fe20000000000 */
[----:B------:R-:W1:Y:S01]  /*0180*/  I2F.F64.U32 R10, R10 ;  /* 0x0000000a000a7312 */ /* 0x000e620000201800 */
[----:B0-----:R0:W-:Y:S03]  /*0190*/  STG.E.64 desc[UR4][R20.64], R6 ;  /* 0x0000000614007986 */ /* 0x0011e6000c101b04 */
[----:B------:R-:W-:Y:S01]  /*01a0*/  ISETP.NE.AND P1, PT, R3, R2, PT ;  /* 0x000000020300720c */ /* 0x000fe20003f25270 */
[----:B--2---:R2:W-:Y:S03]  /*01b0*/  STG.E.64 desc[UR4][R20.64+0x8], R8 ;  /* 0x0000080814007986 */ /* 0x0045e6000c101b04 */
[----:B------:R-:W3:Y:S01]  /*01c0*/  I2F.F64.U32 R12, R12 ;  /* 0x0000000c000c7312 */ /* 0x000ee20000201800 */
[----:B-1----:R2:W-:Y:S07]  /*01d0*/  STG.E.64 desc[UR4][R20.64+0x10], R10 ;  /* 0x0000100a14007986 */ /* 0x0025ee000c101b04 */
[----:B------:R-:W1:Y:S01]  /*01e0*/  I2F.F64.U32 R14, R14 ;  /* 0x0000000e000e7312 */ /* 0x000e620000201800 */
[----:B0-----:R-:W-:Y:S01]  /*01f0*/  DADD R6, R6, 8 ;  /* 0x4020000006067429 */ /* 0x001fe20000000000 */
[----:B---3--:R2:W-:Y:S06]  /*0200*/  STG.E.64 desc[UR4][R20.64+0x18], R12 ;  /* 0x0000180c14007986 */ /* 0x0085ec000c101b04 */
[----:B------:R-:W0:Y:S01]  /*0210*/  I2F.F64.U32 R16, R16 ;  /* 0x0000001000107312 */ /* 0x000e220000201800 */
[----:B-1----:R2:W-:Y:S07]  /*0220*/  STG.E.64 desc[UR4][R20.64+0x20], R14 ;  /* 0x0000200e14007986 */ /* 0x0025ee000c101b04 */
[----:B------:R-:W1:Y:S01]  /*0230*/  I2F.F64.U32 R18, R18 ;  /* 0x0000001200127312 */ /* 0x000e620000201800 */
[----:B0-----:R2:W-:Y:S07]  /*0240*/  STG.E.64 desc[UR4][R20.64+0x28], R16 ;  /* 0x0000281014007986 */ /* 0x0015ee000c101b04 */
[----:B------:R-:W0:Y:S01]  /*0250*/  I2F.F64.U32 R22, R22 ;  /* 0x0000001600167312 */ /* 0x000e220000201800 */
[----:B-1----:R2:W-:Y:S04]  /*0260*/  STG.E.64 desc[UR4][R20.64+0x30], R18 ;  /* 0x0000301214007986 */ /* 0x0025e8000c101b04 */
[----:B0-----:R2:W-:Y:S01]  /*0270*/  STG.E.64 desc[UR4][R20.64+0x38], R22 ;  /* 0x0000381614007986 */ /* 0x0015e2000c101b04 */
[----:B------:R-:W-:Y:S05]  /*0280*/  @P1 BRA `(.L_x_58) ;  /* 0xfffffffc00941947 */ /* 0x000fea000383ffff */
.L_x_57:
[----:B------:R-:W-:Y:S05]  /*0290*/  @!P0 BRA `(.L_x_56) ;  /* 0x00000000008c8947 */ /* 0x000fea0003800000 */
[----:B------:R-:W-:Y:S02]  /*02a0*/  ISETP.GE.U32.AND P0, PT, R24, 0x4, PT ;  /* 0x000000041800780c */ /* 0x000fe40003f06070 */
[----:B------:R-:W-:-:S04]  /*02b0*/  LOP3.LUT R3, R0, 0x3, RZ, 0xc0, !PT ;  /* 0x0000000300037812 */ /* 0x000fc800078ec0ff */
[----:B------:R-:W-:-:S07]  /*02c0*/  ISETP.NE.AND P1, PT, R3, RZ, PT ;  /* 0x000000ff0300720c */ /* 0x000fce0003f25270 */
[----:B------:R-:W-:Y:S06]  /*02d0*/  @!P0 BRA `(.L_x_59) ;  /* 0x0000000000388947 */ /* 0x000fec0003800000 */
[----:B------:R-:W1:Y:S01]  /*02e0*/  LDC.64 R6, c[0x0][0x380] ;  /* 0x0000e000ff067b82 */ /* 0x000e620000000a00 */
[C---:B--2---:R-:W-:Y:S01]  /*02f0*/  VIADD R8, R2.reuse, 0x1 ;  /* 0x0000000102087836 */ /* 0x044fe20000000000 */
[C---:B------:R-:W-:Y:S01]  /*0300*/  IADD3 R12, PT, PT, R2.reuse, 0x3, RZ ;  /* 0x00000003020c7810 */ /* 0x040fe20007ffe0ff */
[C---:B------:R-:W-:Y:S01]  /*0310*/  VIADD R10, R2.reuse, 0x2 ;  /* 0x00000002020a7836 */ /* 0x040fe20000000000 */
[----:B------:R-:W0:Y:S08]  /*0320*/  I2F.F64.U32 R4, R2 ;  /* 0x0000000200047312 */ /* 0x000e300000201800 */
[----:B------:R-:W2:Y:S08]  /*0330*/  I2F.F64.U32 R8, R8 ;  /* 0x0000000800087312 */ /* 0x000eb00000201800 */
[----:B------:R-:W3:Y:S01]  /*0340*/  I2F.F64.U32 R10, R10 ;  /* 0x0000000a000a7312 */ /* 0x000ee20000201800 */
[----:B-1----:R-:W-:-:S07]  /*0350*/  IMAD.WIDE.U32 R6, R2, 0x8, R6 ;  /* 0x0000000802067825 */ /* 0x002fce00078e0006 */
[----:B------:R-:W1:Y:S01]  /*0360*/  I2F.F64.U32 R12, R12 ;  /* 0x0000000c000c7312 */ /* 0x000e620000201800 */
[----:B0-----:R4:W-:Y:S01]  /*0370*/  STG.E.64 desc[UR4][R6.64], R4 ;  /* 0x0000000406007986 */ /* 0x0019e2000c101b04 */
[----:B------:R-:W-:-:S03]  /*0380*/  VIADD R2, R2, 0x4 ;  /* 0x0000000402027836 */ /* 0x000fc60000000000 */
[----:B--2---:R4:W-:Y:S04]  /*0390*/  STG.E.64 desc[UR4][R6.64+0x8], R8 ;  /* 0x0000080806007986 */ /* 0x0049e8000c101b04 */
[----:B---3--:R4:W-:Y:S04]  /*03a0*/  STG.E.64 desc[UR4][R6.64+0x10], R10 ;  /* 0x0000100a06007986 */ /* 0x0089e8000c101b04 */
[----:B-1----:R4:W-:Y:S02]  /*03b0*/  STG.E.64 desc[UR4][R6.64+0x18], R12 ;  /* 0x0000180c06007986 */ /* 0x0029e4000c101b04 */
.L_x_59:
[----:B------:R-:W-:Y:S05]  /*03c0*/  @!P1 BRA `(.L_x_56) ;  /* 0x0000000000409947 */ /* 0x000fea0003800000 */
[----:B------:R-:W-:Y:S02]  /*03d0*/  LOP3.LUT R0, R0, 0x1, RZ, 0xc0, !PT ;  /* 0x0000000100007812 */ /* 0x000fe400078ec0ff */
[----:B------:R-:W-:Y:S02]  /*03e0*/  ISETP.NE.AND P0, PT, R3, 0x1, PT ;  /* 0x000000010300780c */ /* 0x000fe40003f05270 */
[----:B------:R-:W-:-:S13]  /*03f0*/  ISETP.NE.U32.AND P1, PT, R0, 0x1, PT ;  /* 0x000000010000780c */ /* 0x000fda0003f25070 */
[----:B--2-4-:R-:W1:Y:S01]  /*0400*/  @!P1 LDC.64 R10, c[0x0][0x380] ;  /* 0x0000e000ff0a9b82 */ /* 0x014e620000000a00 */
[----:B------:R-:W-:Y:S05]  /*0410*/  @!P0 BRA `(.L_x_60) ;  /* 0x0000000000208947 */ /* 0x000fea0003800000 */
[----:B------:R-:W2:Y:S01]  /*0420*/  LDC.64 R6, c[0x0][0x380] ;  /* 0x0000e000ff067b82 */ /* 0x000ea20000000a00 */
[C---:B------:R-:W-:Y:S01]  /*0430*/  VIADD R8, R2.reuse, 0x1 ;  /* 0x0000000102087836 */ /* 0x040fe20000000000 */
[----:B------:R3:W0:Y:S08]  /*0440*/  I2F.F64.U32 R4, R2 ;  /* 0x0000000200047312 */ /* 0x0006300000201800 */
[----:B------:R-:W4:Y:S01]  /*0450*/  I2F.F64.U32 R8, R8 ;  /* 0x0000000800087312 */ /* 0x000f220000201800 */
[----:B--2---:R-:W-:-:S04]  /*0460*/  IMAD.WIDE.U32 R6, R2, 0x8, R6 ;  /* 0x0000000802067825 */ /* 0x004fc800078e0006 */
[----:B---3--:R-:W-:Y:S01]  /*0470*/  VIADD R2, R2, 0x2 ;  /* 0x0000000202027836 */ /* 0x008fe20000000000 */
[----:B0-----:R2:W-:Y:S04]  /*0480*/  STG.E.64 desc[UR4][R6.64], R4 ;  /* 0x0000000406007986 */ /* 0x0015e8000c101b04 */
[----:B----4-:R2:W-:Y:S02]  /*0490*/  STG.E.64 desc[UR4][R6.64+0x8], R8 ;  /* 0x0000080806007986 */ /* 0x0105e4000c101b04 */
.L_x_60:
[----:B--2---:R-:W0:Y:S01]  /*04a0*/  @!P1 I2F.F64.U32 R4, R2 ;  /* 0x0000000200049312 */ /* 0x004e220000201800 */
[----:B-1----:R-:W-:-:S05]  /*04b0*/  @!P1 IMAD.WIDE.U32 R6, R2, 0x8, R10 ;  /* 0x0000000802069825 */ /* 0x002fca00078e000a */
[----:B0-----:R1:W-:Y:S02]  /*04c0*/  @!P1 STG.E.64 desc[UR4][R6.64], R4 ;  /* 0x0000000406009986 */ /* 0x0013e4000c101b04 */
.L_x_56:
[----:B------:R-:W-:Y:S01]  /*04d0*/  MOV R0, 0x0 ;  /* 0x0000000000007802 */ /* 0x000fe20000000f00 */
[----:B0-----:R-:W0:Y:S01]  /*04e0*/  LDCU.64 UR4, c[0x4][0x30] ;  /* 0x01000600ff0477ac */ /* 0x001e220008000a00 */
[----:B-1--4-:R-:W-:Y:S02]  /*04f0*/  CS2R R6, SRZ ;  /* 0x0000000000067805 */ /* 0x012fe4000001ff00 */
[----:B------:R1:W3:Y:S01]  /*0500*/  LDC.64 R2, c[0x4][R0] ;  /* 0x0100000000027b82 */ /* 0x0002e20000000a00 */
[----:B0-----:R-:W-:Y:S01]  /*0510*/  MOV R4, UR4 ;  /* 0x0000000400047c02 */ /* 0x001fe20008000f00 */
[----:B------:R-:W-:-:S07]  /*0520*/  IMAD.U32 R5, RZ, RZ, UR5 ;  /* 0x00000005ff057e24 */ /* 0x000fce000f8e00ff */
[----:B--2---:R-:W-:-:S07]  /*0530*/  LEPC R20, `(.L_x_61) ;  /* 0x000000001014794e */ /* 0x004fce0000000000 */
[----:B-1-3--:R-:W-:Y:S05]  /*0540*/  CALL.ABS.NOINC R2 ;  /* 0x0000000002007343 */ /* 0x00afea0003c00000 */
.L_x_61:
[----:B------:R-:W-:Y:S05]  /*0550*/  EXIT ;  /* 0x000000000000794d */ /* 0x000fea0003800000 */
.L_x_62:
        /* <DEDUP_REMOVED lines=10> */
.L_x_106:


//--------------------- .text._Z10printREADSPPci  --------------------------
	.section	.text._Z10printREADSPPci,"ax",@progbits
	.align	128
        .global         _Z10printREADSPPci
        .type           _Z10printREADSPPci,@function
        .size           _Z10printREADSPPci,(.L_x_107 - _Z10printREADSPPci)
        .other          _Z10printREADSPPci,@"STO_CUDA_ENTRY STV_DEFAULT"
_Z10printREADSPPci:
.text._Z10printREADSPPci:
[----:B------:R-:W0:Y:S01]  /*0000*/  LDC R1, c[0x0][0x37c] ;  /* 0x0000df00ff017b82 */ /* 0x000e220000000800 */
[----:B------:R-:W1:Y:S01]  /*0010*/  LDCU UR4, c[0x0][0x388] ;  /* 0x00007100ff0477ac */ /* 0x000e620008000800 */
[----:B0-----:R-:W-:Y:S01]  /*0020*/  VIADD R1, R1, 0xfffffff8 ;  /* 0xfffffff801017836 */ /* 0x001fe20000000000 */
[----:B------:R-:W0:Y:S01]  /*0030*/  LDCU UR5, c[0x0][0x2f8] ;  /* 0x00005f00ff0577ac */ /* 0x000e220008000800 */
[----:B------:R-:W2:Y:S01]  /*0040*/  LDCU UR6, c[0x0][0x2fc] ;  /* 0x00005f80ff0677ac */ /* 0x000ea20008000800 */
[----:B-1----:R-:W-:Y:S02]  /*0050*/  UISETP.GE.AND UP0, UPT, UR4, 0x1, UPT ;  /* 0x000000010400788c */ /* 0x002fe4000bf06270 */
[----:B0-----:R-:W-:-:S05]  /*0060*/  IADD3 R18, P0, PT, R1, UR5, RZ ;  /* 0x0000000501127c10 */ /* 0x001fca000ff1e0ff */
[----:B--2---:R-:W-:Y:S02]  /*0070*/  IMAD.X R2, RZ, RZ, UR6, P0 ;  /* 0x00000006ff027e24 */ /* 0x004fe400080e06ff */
[----:B------:R-:W-:Y:S06]  /*0080*/  BRA.U !UP0, `(.L_x_63) ;  /* 0x00000015087c7547 */ /* 0x000fec000b800000 */
[----:B------:R-:W-:Y:S01]  /*0090*/  UISETP.GE.U32.AND UP0, UPT, UR4, 0x10, UPT ;  /* 0x000000100400788c */ /* 0x000fe2000bf06070 */
[----:B------:R-:W-:Y:S01]  /*00a0*/  HFMA2 R19, -RZ, RZ, 0, 0 ;  /* 0x00000000ff137431 */ /* 0x000fe200000001ff */
[----:B------:R-:W0:Y:S01]  /*00b0*/  LDCU.64 UR36, c[0x0][0x358] ;  /* 0x00006b00ff2477ac */ /* 0x000e220008000a00 */
[----:B------:R-:W-:-:S06]  /*00c0*/  ULOP3.LUT UR38, UR4, 0xf, URZ, 0xc0, !UPT ;  /* 0x0000000f04267892 */ /* 0x000fcc000f8ec0ff */
[----:B------:R-:W-:Y:S06]  /*00d0*/  BRA.U !UP0, `(.L_x_64) ;  /* 0x0000000908cc7547 */ /* 0x000fec000b800000 */
[----:B------:R-:W1:Y:S01]  /*00e0*/  LDCU.64 UR6, c[0x0][0x380] ;  /* 0x00007000ff0677ac */ /* 0x000e620008000a00 */
[----:B------:R-:W-:Y:S01]  /*00f0*/  BSSY.RECONVERGENT B6, `(.L_x_64) ;  /* 0x00000b1000067945 */ /* 0x000fe20003800200 */
[----:B------:R-:W-:-:S04]  /*0100*/  ULOP3.LUT UR4, UR4, 0x7ffffff0, URZ, 0xc0, !UPT ;  /* 0x7ffffff004047892 */ /* 0x000fc8000f8ec0ff */
[----:B------:R-:W-:Y:S02]  /*0110*/  UIADD3 UR8, UPT, UPT, -UR4, URZ, URZ ;  /* 0x000000ff04087290 */ /* 0x000fe4000fffe1ff */
[----:B------:R-:W-:-:S04]  /*0120*/  IMAD.U32 R19, RZ, RZ, UR4 ;  /* 0x00000004ff137e24 */ /* 0x000fc8000f8e00ff */
[----:B------:R-:W-:Y:S01]  /*0130*/  IMAD.U32 R23, RZ, RZ, UR8 ;  /* 0x00000008ff177e24 */ /* 0x000fe2000f8e00ff */
[----:B-1----:R-:W-:-:S04]  /*0140*/  UIADD3 UR5, UP0, UPT, UR6, 0x40, URZ ;  /* 0x0000004006057890 */ /* 0x002fc8000ff1e0ff */
[----:B------:R-:W-:Y:S02]  /*0150*/  UIADD3.X UR6, UPT, UPT, URZ, UR7, URZ, UP0, !UPT ;  /* 0x00000007ff067290 */ /* 0x000fe400087fe4ff */
[----:B------:R-:W-:-:S04]  /*0160*/  MOV R16, UR5 ;  /* 0x0000000500107c02 */ /* 0x000fc80008000f00 */
[----:B------:R-:W-:-:S07]  /*0170*/  IMAD.U32 R17, RZ, RZ, UR6 ;  /* 0x00000006ff117e24 */ /* 0x000fce000f8e00ff */
.L_x_81:
[----:B0-----:R-:W2:Y:S01]  /*0180*/  LDG.E.64 R10, desc[UR36][R16.64+-0x40] ;  /* 0xffffc024100a7981 */ /* 0x001ea2000c1e1b00 */
[----:B------:R-:W-:Y:S01]  /*0190*/  MOV R22, 0x0 ;  /* 0x0000000000167802 */ /* 0x000fe20000000f00 */
[----:B------:R-:W0:Y:S01]  /*01a0*/  LDCU.64 UR4, c[0x4][0x20] ;  /* 0x01000400ff0477ac */ /* 0x000e220008000a00 */
[----:B------:R-:W-:Y:S01]  /*01b0*/  VIADD R23, R23, 0x10 ;  /* 0x0000001017177836 */ /* 0x000fe20000000000 */
[----:B------:R-:W-:Y:S01]  /*01c0*/  MOV R7, R2 ;  /* 0x0000000200077202 */ /* 0x000fe20000000f00 */
[----:B------:R1:W3:Y:S01]  /*01d0*/  LDC.64 R8, c[0x4][R22] ;  /* 0x0100000016087b82 */ /* 0x0002e20000000a00 */
[----:B------:R-:W-:Y:S02]  /*01e0*/  IMAD.MOV.U32 R6, RZ, RZ, R18 ;  /* 0x000000ffff067224 */ /* 0x000fe400078e0012 */
[----:B------:R-:W-:-:S04]  /*01f0*/  ISETP.NE.AND P0, PT, R23, RZ, PT ;  /* 0x000000ff1700720c */ /* 0x000fc80003f05270 */
[----:B------:R-:W-:Y:S02]  /*0200*/  P2R R24, PR, RZ, 0x1 ;  /* 0x00000001ff187803 */ /* 0x000fe40000000000 */
[----:B0-----:R-:W-:Y:S01]  /*0210*/  MOV R4, UR4 ;  /* 0x0000000400047c02 */ /* 0x001fe20008000f00 */
[----:B------:R-:W-:Y:S01]  /*0220*/  IMAD.U32 R5, RZ, RZ, UR5 ;  /* 0x00000005ff057e24 */ /* 0x000fe2000f8e00ff */
[----:B--23--:R1:W-:Y:S06]  /*0230*/  STL.64 [R1], R10 ;  /* 0x0000000a01007387 */ /* 0x00c3ec0000100a00 */
[----:B------:R-:W-:-:S07]  /*0240*/  LEPC R20, `(.L_x_65) ;  /* 0x000000001014794e */ /* 0x000fce0000000000 */
[----:B-1----:R-:W-:Y:S05]  /*0250*/  CALL.ABS.NOINC R8 ;  /* 0x0000000008007343 */ /* 0x002fea0003c00000 */
.L_x_65:
[----:B------:R-:W2:Y:S01]  /*0260*/  LDG.E.64 R10, desc[UR36][R16.64+-0x38] ;  /* 0xffffc824100a7981 */ /* 0x000ea2000c1e1b00 */
[----:B------:R0:W1:Y:S01]  /*0270*/  LDC.64 R8, c[0x4][R22] ;  /* 0x0100000016087b82 */ /* 0x0000620000000a00 */
[----:B------:R-:W3:Y:S01]  /*0280*/  LDCU.64 UR4, c[0x4][0x20] ;  /* 0x01000400ff0477ac */ /* 0x000ee20008000a00 */
[----:B------:R-:W-:Y:S01]  /*0290*/  MOV R6, R18 ;  /* 0x0000001200067202 */ /* 0x000fe20000000f00 */
[----:B------:R-:W-:Y:S02]  /*02a0*/  IMAD.MOV.U32 R7, RZ, RZ, R2 ;  /* 0x000000ffff077224 */ /* 0x000fe400078e0002 */
[----:B---3--:R-:W-:Y:S02]  /*02b0*/  IMAD.U32 R4, RZ, RZ, UR4 ;  /* 0x00000004ff047e24 */ /* 0x008fe4000f8e00ff */
[----:B------:R-:W-:Y:S01]  /*02c0*/  IMAD.U32 R5, RZ, RZ, UR5 ;  /* 0x00000005ff057e24 */ /* 0x000fe2000f8e00ff */
[----:B-12---:R0:W-:Y:S06]  /*02d0*/  STL.64 [R1], R10 ;  /* 0x0000000a01007387 */ /* 0x0061ec0000100a00 */
[----:B------:R-:W-:-:S07]  /*02e0*/  LEPC R20, `(.L_x_66) ;  /* 0x000000001014794e */ /* 0x000fce0000000000 */
[----:B0-----:R-:W-:Y:S05]  /*02f0*/  CALL.ABS.NOINC R8 ;  /* 0x0000000008007343 */ /* 0x001fea0003c00000 */
.L_x_66:
[----:B------:R-:W2:Y:S01]  /*0300*/  LDG.E.64 R10, desc[UR36][R16.64+-0x30] ;  /* 0xffffd024100a7981 */ /* 0x000ea2000c1e1b00 */
[----:B------:R0:W1:Y:S01]  /*0310*/  LDC.64 R8, c[0x4][R22] ;  /* 0x0100000016087b82 */ /* 0x0000620000000a00 */
[----:B------:R-:W3:Y:S01]  /*0320*/  LDCU.64 UR4, c[0x4][0x20] ;  /* 0x01000400ff0477ac */ /* 0x000ee20008000a00 */
[----:B------:R-:W-:Y:S02]  /*0330*/  IMAD.MOV.U32 R6, RZ, RZ, R18 ;  /* 0x000000ffff067224 */ /* 0x000fe400078e0012 */
[----:B------:R-:W-:Y:S02]  /*0340*/  IMAD.MOV.U32 R7, RZ, RZ, R2 ;  /* 0x000000ffff077224 */ /* 0x000fe400078e0002 */
[----:B---3--:R-:W-:Y:S01]  /*0350*/  IMAD.U32 R4, RZ, RZ, UR4 ;  /* 0x00000004ff047e24 */ /* 0x008fe2000f8e00ff */
[----:B------:R-:W-:Y:S01]  /*0360*/  MOV R5, UR5 ;  /* 0x0000000500057c02 */ /* 0x000fe20008000f00 */
[----:B-12---:R0:W-:Y:S06]  /*0370*/  STL.64 [R1], R10 ;  /* 0x0000000a01007387 */ /* 0x0061ec0000100a00 */
[----:B------:R-:W-:-:S07]  /*0380*/  LEPC R20, `(.L_x_67) ;  /* 0x000000001014794e */ /* 0x000fce0000000000 */
[----:B0-----:R-:W-:Y:S05]  /*0390*/  CALL.ABS.NOINC R8 ;  /* 0x0000000008007343 */ /* 0x001fea0003c00000 */
.L_x_67:
[----:B------:R-:W2:Y:S01]  /*03a0*/  LDG.E.64 R10, desc[UR36][R16.64+-0x28] ;  /* 0xffffd824100a7981 */ /* 0x000ea2000c1e1b00 */
[----:B------:R0:W1:Y:S01]  /*03b0*/  LDC.64 R8, c[0x4][R22] ;  /* 0x0100000016087b82 */ /* 0x0000620000000a00 */
[----:B------:R-:W3:Y:S01]  /*03c0*/  LDCU.64 UR4, c[0x4][0x20] ;  /* 0x01000400ff0477ac */ /* 0x000ee20008000a00 */
[----:B------:R-:W-:Y:S01]  /*03d0*/  IMAD.MOV.U32 R6, RZ, RZ, R18 ;  /* 0x000000ffff067224 */ /* 0x000fe200078e0012 */
[----:B------:R-:W-:Y:S02]  /*03e0*/  MOV R7, R2 ;  /* 0x0000000200077202 */ /* 0x000fe40000000f00 */
[----:B---3--:R-:W-:Y:S01]  /*03f0*/  MOV R4, UR4 ;  /* 0x0000000400047c02 */ /* 0x008fe20008000f00 */
[----:B------:R-:W-:Y:S01]  /*0400*/  IMAD.U32 R5, RZ, RZ, UR5 ;  /* 0x00000005ff057e24 */ /* 0x000fe2000f8e00ff */
[----:B-12---:R0:W-:Y:S06]  /*0410*/  STL.64 [R1], R10 ;  /* 0x0000000a01007387 */ /* 0x0061ec0000100a00 */
[----:B------:R-:W-:-:S07]  /*0420*/  LEPC R20, `(.L_x_68) ;  /* 0x000000001014794e */ /* 0x000fce0000000000 */
[----:B0-----:R-:W-:Y:S05]  /*0430*/  CALL.ABS.NOINC R8 ;  /* 0x0000000008007343 */ /* 0x001fea0003c00000 */
.L_x_68:
        /* <DEDUP_REMOVED lines=10> */
.L_x_69:
        /* <DEDUP_REMOVED lines=10> */
.L_x_70:
        /* <DEDUP_REMOVED lines=10> */
.L_x_71:
        /* <DEDUP_REMOVED lines=10> */
.L_x_72:
        /* <DEDUP_REMOVED lines=10> */
.L_x_73:
        /* <DEDUP_REMOVED lines=10> */
.L_x_74:
        /* <DEDUP_REMOVED lines=10> */
.L_x_75:
        /* <DEDUP_REMOVED lines=10> */
.L_x_76:
        /* <DEDUP_REMOVED lines=10> */
.L_x_77:
        /* <DEDUP_REMOVED lines=10> */
.L_x_78:
        /* <DEDUP_REMOVED lines=10> */
.L_x_79:
        /* <DEDUP_REMOVED lines=10> */
.L_x_80:
[----:B------:R-:W-:Y:S02]  /*0bc0*/  ISETP.NE.AND P6, PT, R24, RZ, PT ;  /* 0x000000ff1800720c */ /* 0x000fe40003fc5270 */
[----:B------:R-:W-:-:S05]  /*0bd0*/  IADD3 R16, P0, PT, R16, 0x80, RZ ;  /* 0x0000008010107810 */ /* 0x000fca0007f1e0ff */
[----:B------:R-:W-:-:S06]  /*0be0*/  IMAD.X R17, RZ, RZ, R17, P0 ;  /* 0x000000ffff117224 */ /* 0x000fcc00000e0611 */
[----:B------:R-:W-:Y:S05]  /*0bf0*/  @P6 BRA `(.L_x_81) ;  /* 0xfffffff400606947 */ /* 0x000fea000383ffff */
[----:B------:R-:W-:Y:S05]  /*0c00*/  BSYNC.RECONVERGENT B6 ;  /* 0x0000000000067941 */ /* 0x000fea0003800200 */
.L_x_64:
[----:B------:R-:W-:Y:S01]  /*0c10*/  UISETP.NE.AND UP0, UPT, UR38, URZ, UPT ;  /* 0x000000ff2600728c */ /* 0x000fe2000bf05270 */
[----:B------:R-:W-:Y:S08]  /*0c20*/  BSSY.RECONVERGENT B6, `(.L_x_63) ;  /* 0x00000a5000067945 */ /* 0x000ff00003800200 */
[----:B------:R-:W-:Y:S05]  /*0c30*/  BRA.U !UP0, `(.L_x_82) ;  /* 0x00000009088c7547 */ /* 0x000fea000b800000 */
[----:B------:R-:W1:Y:S01]  /*0c40*/  LDC R23, c[0x0][0x388] ;  /* 0x0000e200ff177b82 */ /* 0x000e620000000800 */
[----:B------:R-:W-:Y:S01]  /*0c50*/  UISETP.GE.U32.AND UP0, UPT, UR38, 0x8, UPT ;  /* 0x000000082600788c */ /* 0x000fe2000bf06070 */
[----:B-1----:R-:W-:-:S08]  /*0c60*/  LOP3.LUT R23, R23, 0x7, RZ, 0xc0, !PT ;  /* 0x0000000717177812 */ /* 0x002fd000078ec0ff */
[----:B------:R-:W-:Y:S05]  /*0c70*/  BRA.U !UP0, `(.L_x_83) ;  /* 0x0000000508507547 */ /* 0x000fea000b800000 */
[----:B------:R-:W1:Y:S01]  /*0c80*/  LDC.64 R16, c[0x0][0x380] ;  /* 0x0000e000ff107b82 */ /* 0x000e620000000a00 */
[----:B------:R-:W-:Y:S01]  /*0c90*/  MOV R22, 0x0 ;  /* 0x0000000000167802 */ /* 0x000fe20000000f00 */
[----:B------:R-:W2:Y:S01]  /*0ca0*/  LDCU.64 UR4, c[0x4][0x20] ;  /* 0x01000400ff0477ac */ /* 0x000ea20008000a00 */
[----:B-1----:R-:W-:-:S05]  /*0cb0*/  IMAD.WIDE.U32 R16, R19, 0x8, R16 ;  /* 0x0000000813107825 */ /* 0x002fca00078e0010 */
[----:B0-----:R-:W3:Y:S01]  /*0cc0*/  LDG.E.64 R10, desc[UR36][R16.64] ;  /* 0x00000024100a7981 */ /* 0x001ee2000c1e1b00 */
[----:B------:R0:W1:Y:S01]  /*0cd0*/  LDC.64 R8, c[0x4][R22] ;  /* 0x0100000016087b82 */ /* 0x0000620000000a00 */
[----:B--2---:R-:W-:Y:S01]  /*0ce0*/  IMAD.U32 R4, RZ, RZ, UR4 ;  /* 0x00000004ff047e24 */ /* 0x004fe2000f8e00ff */
[----:B------:R-:W-:Y:S01]  /*0cf0*/  MOV R5, UR5 ;  /* 0x0000000500057c02 */ /* 0x000fe20008000f00 */
[----:B------:R-:W-:Y:S02]  /*0d00*/  IMAD.MOV.U32 R6, RZ, RZ, R18 ;  /* 0x000000ffff067224 */ /* 0x000fe400078e0012 */
[----:B------:R-:W-:Y:S01]  /*0d10*/  IMAD.MOV.U32 R7, RZ, RZ, R2 ;  /* 0x000000ffff077224 */ /* 0x000fe200078e0002 */
[----:B-1-3--:R0:W-:Y:S06]  /*0d20*/  STL.64 [R1], R10 ;  /* 0x0000000a01007387 */ /* 0x00a1ec0000100a00 */
[----:B------:R-:W-:-:S07]  /*0d30*/  LEPC R20, `(.L_x_84) ;  /* 0x000000001014794e */ /* 0x000fce0000000000 */
[----:B0-----:R-:W-:Y:S05]  /*0d40*/  CALL.ABS.NOINC R8 ;  /* 0x0000000008007343 */ /* 0x001fea0003c00000 */
.L_x_84:
        /* <DEDUP_REMOVED lines=10> */
.L_x_85:
        /* <DEDUP_REMOVED lines=10> */
.L_x_86:
        /* <DEDUP_REMOVED lines=10> */
.L_x_87:
        /* <DEDUP_REMOVED lines=10> */
.L_x_88:
        /* <DEDUP_REMOVED lines=10> */
.L_x_89:
        /* <DEDUP_REMOVED lines=10> */
.L_x_90:
        /* <DEDUP_REMOVED lines=10> */
.L_x_91:
[----:B------:R-:W-:-:S07]  /*11b0*/  VIADD R19, R19, 0x8 ;  /* 0x0000000813137836 */ /* 0x000fce0000000000 */
.L_x_83:
[----:B------:R-:W-:-:S13]  /*11c0*/  ISETP.NE.AND P0, PT, R23, RZ, PT ;  /* 0x000000ff1700720c */ /* 0x000fda0003f05270 */
[----:B------:R-:W-:Y:S05]  /*11d0*/  @!P0 BRA `(.L_x_82) ;  /* 0x0000000400248947 */ /* 0x000fea0003800000 */
[----:B------:R-:W1:Y:S01]  /*11e0*/  LDC R0, c[0x0][0x388] ;  /* 0x0000e200ff007b82 */ /* 0x000e620000000800 */
[----:B------:R-:W-:Y:S02]  /*11f0*/  ISETP.GE.U32.AND P0, PT, R23, 0x4, PT ;  /* 0x000000041700780c */ /* 0x000fe40003f06070 */
[----:B-1----:R-:W-:-:S11]  /*1200*/  LOP3.LUT R23, R0, 0x3, RZ, 0xc0, !PT ;  /* 0x0000000300177812 */ /* 0x002fd600078ec0ff */
[----:B------:R-:W-:Y:S05]  /*1210*/  @!P0 BRA `(.L_x_92) ;  /* 0x0000000000b08947 */ /* 0x000fea0003800000 */
        /* <DEDUP_REMOVED lines=13> */
.L_x_93:
        /* <DEDUP_REMOVED lines=10> */
.L_x_94:
        /* <DEDUP_REMOVED lines=10> */
.L_x_95:
        /* <DEDUP_REMOVED lines=10> */
.L_x_96:
[----:B------:R-:W-:-:S07]  /*14d0*/  IADD3 R19, PT, PT, R19, 0x4, RZ ;  /* 0x0000000413137810 */ /* 0x000fce0007ffe0ff */
.L_x_92:
[----:B------:R-:W-:-:S13]  /*14e0*/  ISETP.NE.AND P0, PT, R23, RZ, PT ;  /* 0x000000ff1700720c */ /* 0x000fda0003f05270 */
[----:B------:R-:W-:Y:S05]  /*14f0*/  @!P0 BRA `(.L_x_82) ;  /* 0x00000000005c8947 */ /* 0x000fea0003800000 */
[----:B------:R-:W1:Y:S01]  /*1500*/  LDC.64 R16, c[0x0][0x380] ;  /* 0x0000e000ff107b82 */ /* 0x000e620000000a00 */
[----:B------:R-:W-:Y:S02]  /*1510*/  IMAD.MOV R23, RZ, RZ, -R23 ;  /* 0x000000ffff177224 */ /* 0x000fe400078e0a17 */
[----:B-1----:R-:W-:-:S07]  /*1520*/  IMAD.WIDE.U32 R16, R19, 0x8, R16 ;  /* 0x0000000813107825 */ /* 0x002fce00078e0010 */
.L_x_98:
[----:B------:R-:W-:Y:S01]  /*1530*/  IMAD.MOV.U32 R10, RZ, RZ, R16 ;  /* 0x000000ffff0a7224 */ /* 0x000fe200078e0010 */
[----:B------:R-:W-:Y:S01]  /*1540*/  MOV R11, R17 ;  /* 0x00000011000b7202 */ /* 0x000fe20000000f00 */
[----:B------:R-:W1:Y:S05]  /*1550*/  LDCU.64 UR4, c[0x4][0x20] ;  /* 0x01000400ff0477ac */ /* 0x000e6a0008000a00 */
[----:B0-----:R-:W2:Y:S01]  /*1560*/  LDG.E.64 R10, desc[UR36][R10.64] ;  /* 0x000000240a0a7981 */ /* 0x001ea2000c1e1b00 */
[----:B------:R-:W-:Y:S01]  /*1570*/  MOV R8, 0x0 ;  /* 0x0000000000087802 */ /* 0x000fe20000000f00 */
[----:B------:R-:W-:Y:S02]  /*1580*/  VIADD R23, R23, 0x1 ;  /* 0x0000000117177836 */ /* 0x000fe40000000000 */
[----:B------:R-:W-:-:S02]  /*1590*/  IMAD.MOV.U32 R6, RZ, RZ, R18 ;  /* 0x000000ffff067224 */ /* 0x000fc400078e0012 */
[----:B------:R-:W-:Y:S01]  /*15a0*/  IMAD.MOV.U32 R7, RZ, RZ, R2 ;  /* 0x000000ffff077224 */ /* 0x000fe200078e0002 */
[----:B------:R-:W0:Y:S01]  /*15b0*/  LDC.64 R8, c[0x4][R8] ;  /* 0x0100000008087b82 */ /* 0x000e220000000a00 */
[----:B------:R-:W-:-:S04]  /*15c0*/  ISETP.NE.AND P0, PT, R23, RZ, PT ;  /* 0x000000ff1700720c */ /* 0x000fc80003f05270 */
[----:B------:R-:W-:Y:S01]  /*15d0*/  P2R R0, PR, RZ, 0x1 ;  /* 0x00000001ff007803 */ /* 0x000fe20000000000 */
[----:B-1----:R-:W-:Y:S01]  /*15e0*/  IMAD.U32 R4, RZ, RZ, UR4 ;  /* 0x00000004ff047e24 */ /* 0x002fe2000f8e00ff */
[----:B------:R-:W-:Y:S01]  /*15f0*/  MOV R5, UR5 ;  /* 0x0000000500057c02 */ /* 0x000fe20008000f00 */
[----:B0-2---:R1:W-:Y:S06]  /*1600*/  STL.64 [R1], R10 ;  /* 0x0000000a01007387 */ /* 0x0053ec0000100a00 */
[----:B------:R-:W-:-:S07]  /*1610*/  LEPC R20, `(.L_x_97) ;  /* 0x000000001014794e */ /* 0x000fce0000000000 */
[----:B-1----:R-:W-:Y:S05]  /*1620*/  CALL.ABS.NOINC R8 ;  /* 0x0000000008007343 */ /* 0x002fea0003c00000 */
.L_x_97:
[----:B------:R-:W-:Y:S02]  /*1630*/  ISETP.NE.AND P6, PT, R23, RZ, PT ;  /* 0x000000ff1700720c */ /* 0x000fe40003fc5270 */
[----:B------:R-:W-:-:S04]  /*1640*/  IADD3 R16, P0, PT, R16, 0x8, RZ ;  /* 0x0000000810107810 */ /* 0x000fc80007f1e0ff */
[----:B------:R-:W-:-:S07]  /*1650*/  IADD3.X R17, PT, PT, RZ, R17, RZ, P0, !PT ;  /* 0x00000011ff117210 */ /* 0x000fce00007fe4ff */
[----:B------:R-:W-:Y:S05]  /*1660*/  @P6 BRA `(.L_x_98) ;  /* 0xfffffffc00b06947 */ /* 0x000fea000383ffff */
.L_x_82:
[----:B0-----:R-:W-:Y:S05]  /*1670*/  BSYNC.RECONVERGENT B6 ;  /* 0x0000000000067941 */ /* 0x001fea0003800200 */
.L_x_63:
[----:B------:R-:W-:Y:S01]  /*1680*/  MOV R0, 0x0 ;  /* 0x0000000000007802 */ /* 0x000fe20000000f00 */
[----:B------:R-:W0:Y:S01]  /*1690*/  LDCU.64 UR4, c[0x4][0x28] ;  /* 0x01000500ff0477ac */ /* 0x000e220008000a00 */
[----:B------:R-:W-:Y:S02]  /*16a0*/  CS2R R6, SRZ ;  /* 0x0000000000067805 */ /* 0x000fe4000001ff00 */
[----:B------:R1:W2:Y:S01]  /*16b0*/  LDC.64 R2, c[0x4][R0] ;  /* 0x0100000000027b82 */ /* 0x0002a20000000a00 */
[----:B0-----:R-:W-:Y:S01]  /*16c0*/  IMAD.U32 R4, RZ, RZ, UR4 ;  /* 0x00000004ff047e24 */ /* 0x001fe2000f8e00ff */
[----:B-1----:R-:W-:-:S07]  /*16d0*/  MOV R5, UR5 ;  /* 0x0000000500057c02 */ /* 0x002fce0008000f00 */
[----:B------:R-:W-:-:S07]  /*16e0*/  LEPC R20, `(.L_x_99) ;  /* 0x000000001014794e */ /* 0x000fce0000000000 */
[----:B--2---:R-:W-:Y:S05]  /*16f0*/  CALL.ABS.NOINC R2 ;  /* 0x0000000002007343 */ /* 0x004fea0003c00000 */
.L_x_99:
[----:B------:R-:W-:Y:S05]  /*1700*/  EXIT ;  /* 0x000000000000794d */ /* 0x000fea0003800000 */
.L_x_100:
        /* <DEDUP_REMOVED lines=15> */
.L_x_107:


//--------------------- .text._Z9printTestv       --------------------------
	.section	.text._Z9printTestv,"ax",@progbits
	.align	128
        .global         _Z9printTestv
        .type           _Z9printTestv,@function
        .size           _Z9printTestv,(.L_x_108 - _Z9printTestv)
        .other          _Z9printTestv,@"STO_CUDA_ENTRY STV_DEFAULT"
_Z9printTestv:
.text._Z9printTestv:
[----:B------:R-:W0:Y:S01]  /*0000*/  LDC R1, c[0x0][0x37c] ;  /* 0x0000df00ff017b82 */ /* 0x000e220000000800 */
[----:B------:R-:W-:Y:S01]  /*0010*/  MOV R0, 0x0 ;  /* 0x0000000000007802 */ /* 0x000fe20000000f00 */
[----:B------:R-:W1:Y:S01]  /*0020*/  LDCU.64 UR4, c[0x4][0x18] ;  /* 0x01000300ff0477ac */ /* 0x000e620008000a00 */
[----:B------:R-:W-:-:S05]  /*0030*/  CS2R R6, SRZ ;  /* 0x0000000000067805 */ /* 0x000fca000001ff00 */
[----:B------:R2:W3:Y:S01]  /*0040*/  LDC.64 R2, c[0x4][R0] ;  /* 0x0100000000027b82 */ /* 0x0004e20000000a00 */
[----:B-1----:R-:W-:Y:S02]  /*0050*/  IMAD.U32 R4, RZ, RZ, UR4 ;  /* 0x00000004ff047e24 */ /* 0x002fe4000f8e00ff */
[----:B--2---:R-:W-:-:S07]  /*0060*/  IMAD.U32 R5, RZ, RZ, UR5 ;  /* 0x00000005ff057e24 */ /* 0x004fce000f8e00ff */
[----:B------:R-:W-:-:S07]  /*0070*/  LEPC R20, `(.L_x_101) ;  /* 0x000000001014794e */ /* 0x000fce0000000000 */
[----:B0--3--:R-:W-:Y:S05]  /*0080*/  CALL.ABS.NOINC R2 ;  /* 0x0000000002007343 */ /* 0x009fea0003c00000 */
.L_x_101:
[----:B------:R-:W-:Y:S05]  /*0090*/  EXIT ;  /* 0x000000000000794d */ /* 0x000fea0003800000 */
.L_x_102:
        /* <DEDUP_REMOVED lines=14> */
.L_x_108:


//--------------------- .nv.global.init           --------------------------
	.section	.nv.global.init,"aw",@progbits
.nv.global.init:
	.type		$str$3,@object
	.size		$str$3,($str$4 - $str$3)
$str$3:
        /*0000*/ 	.byte	0x25, 0x73, 0x0a, 0x00
	.type		$str$4,@object
	.size		$str$4,($str$2 - $str$4)
$str$4:
        /*0004*/ 	.byte	0x66, 0x69, 0x6e, 0x69, 0x73, 0x68, 0x65, 0x64, 0x20, 0x70, 0x72, 0x69, 0x6e, 0x74, 0x69, 0x6e
        /*0014*/ 	.byte	0x67, 0x0a, 0x00
	.type		$str$2,@object
	.size		$str$2,($str$5 - $str$2)
$str$2:
        /*0017*/ 	.byte	0x48, 0x65, 0x6c, 0x6c, 0x6f, 0x20, 0x66, 0x72, 0x6f, 0x6d, 0x20, 0x74, 0x68, 0x65, 0x20, 0x47
        /*0027*/ 	.byte	0x50, 0x55, 0x21, 0x0a, 0x00
	.type		$str$5,@object
	.size		$str$5,($str$6 - $str$5)
$str$5:
        /*002c*/ 	.byte	0x73, 0x65, 0x74, 0x20, 0x61, 0x6c, 0x6c, 0x20, 0x76, 0x61, 0x6c, 0x75, 0x65, 0x73, 0x20, 0x69
        /*003c*/ 	.byte	0x6e, 0x20, 0x72, 0x65, 0x73, 0x75, 0x6c, 0x74, 0x0a, 0x00
	.type		$str$6,@object
	.size		$str$6,($str - $str$6)
$str$6:
        /*0046*/ 	.byte	0x61, 0x6c, 0x69, 0x67, 0x6e, 0x20, 0x72, 0x65, 0x61, 0x64, 0x5b, 0x25, 0x64, 0x5d, 0x3a, 0x20
        /*0056*/ 	.byte	0x25, 0x73, 0x2c, 0x20, 0x68, 0x61, 0x70, 0x6c, 0x6f, 0x74, 0x79, 0x70, 0x65, 0x5b, 0x25, 0x64
        /*0066*/ 	.byte	0x5d, 0x3a, 0x20, 0x25, 0x73, 0x0a, 0x00
	.type		$str,@object
	.size		$str,($str$1 - $str)
$str:
        /*006d*/ 	.byte	0x5b, 0x6d, 0x5f, 0x67, 0x65, 0x74, 0x5d, 0x20, 0x6f, 0x75, 0x74, 0x20, 0x6f, 0x66, 0x20, 0x62
        /*007d*/ 	.byte	0x6f, 0x75, 0x6e, 0x64, 0x73, 0x20, 0x73, 0x65, 0x74, 0x20, 0x69, 0x79, 0x3a, 0x20, 0x25, 0x64
        /*008d*/ 	.byte	0x2c, 0x20, 0x69, 0x78, 0x3a, 0x20, 0x25, 0x64, 0x0a, 0x00
	.type		$str$1,@object
	.size		$str$1,(.L_1 - $str$1)
$str$1:
        /*0097*/ 	.byte	0x5b, 0x6d, 0x5f, 0x73, 0x65, 0x74, 0x5d, 0x20, 0x6f, 0x75, 0x74, 0x20, 0x6f, 0x66, 0x20, 0x62
        /*00a7*/ 	.byte	0x6f, 0x75, 0x6e, 0x64, 0x73, 0x20, 0x73, 0x65, 0x74, 0x20, 0x69, 0x79, 0x3a, 0x20, 0x25, 0x64
        /*00b7*/ 	.byte	0x2c, 0x20, 0x69, 0x78, 0x3a, 0x20, 0x25, 0x64, 0x0a, 0x00
.L_1:


//--------------------- .nv.shared._Z12align1threadPPcS0_PdiiiPiS2_PS1_S3_S3_S3_ --------------------------
	.section	.nv.shared._Z12align1threadPPcS0_PdiiiPiS2_PS1_S3_S3_S3_,"aw",@nobits
	.sectionflags	@""
	.align	16
	.zero		1024


//--------------------- .nv.shared.reserved.0     --------------------------
	.section	.nv.shared.reserved.0,"aw",@nobits
	.weak		__nv_reservedSMEM_offset_0_alias
	.size		__nv_reservedSMEM_offset_0_alias, 0, 64
	.other		__nv_reservedSMEM_offset_0_alias,@"STO_CUDA_RESERVED_SHARED STV_DEFAULT"
__nv_reservedSMEM_offset_0_alias:
	.zero		0
	.zero		64


//--------------------- .nv.shared._Z10alignPairsPPcS0_iii --------------------------
	.section	.nv.shared._Z10alignPairsPPcS0_iii,"aw",@nobits
	.sectionflags	@""
	.align	16
	.zero		1024


//--------------------- .nv.shared._Z9setRESULTPdi --------------------------
	.section	.nv.shared._Z9setRESULTPdi,"aw",@nobits
	.sectionflags	@""
	.align	16
	.zero		1024


//--------------------- .nv.shared._Z10printREADSPPci --------------------------
	.section	.nv.shared._Z10printREADSPPci,"aw",@nobits
	.sectionflags	@""
	.align	16
	.zero		1024


//--------------------- .nv.shared._Z9printTestv  --------------------------
	.section	.nv.shared._Z9printTestv,"aw",@nobits
	.sectionflags	@""
	.align	16
	.zero		1024


//--------------------- .nv.constant0._Z12align1threadPPcS0_PdiiiPiS2_PS1_S3_S3_S3_ --------------------------
	.section	.nv.constant0._Z12align1threadPPcS0_PdiiiPiS2_PS1_S3_S3_S3_,"a",@progbits
	.sectionflags	@""
	.align	4
.nv.constant0._Z12align1threadPPcS0_PdiiiPiS2_PS1_S3_S3_S3_:
	.zero		984


//--------------------- .nv.constant0._Z10alignPairsPPcS0_iii --------------------------
	.section	.nv.constant0._Z10alignPairsPPcS0_iii,"a",@progbits
	.sectionflags	@""
	.align	4
.nv.constant0._Z10alignPairsPPcS0_iii:
	.zero		924


//--------------------- .nv.constant0._Z9setRESULTPdi --------------------------
	.section	.nv.constant0._Z9setRESULTPdi,"a",@progbits
	.sectionflags	@""
	.align	4
.nv.constant0._Z9setRESULTPdi:
	.zero		908


//--------------------- .nv.constant0._Z10printREADSPPci --------------------------
	.section	.nv.constant0._Z10printREADSPPci,"a",@progbits
	.sectionflags	@""
	.align	4
.nv.constant0._Z10printREADSPPci:
	.zero		908


//--------------------- .nv.constant0._Z9printTestv --------------------------
	.section	.nv.constant0._Z9printTestv,"a",@progbits
	.sectionflags	@""
	.align	4
.nv.constant0._Z9printTestv:
	.zero		896


//--------------------- SYMBOLS --------------------------

	.type		.nv.reservedSmem.offset0,@object
	.size		.nv.reservedSmem.offset0,0x4
	.type		.nv.reservedSmem.cap,@object
	.size		.nv.reservedSmem.cap,0x4
	.type		vprintf,@function
